	.target	sm_90a

	.elftype	@"ET_EXEC"


//--------------------- .note.nv.tkinfo           --------------------------
	.section	.note.nv.tkinfo,"",@"SHT_NOTE"
	.sectionflags	@"SHF_NOTE_NV_TKINFO"
	.tkinfo
        /*0018*/ 	.word	0x00000002
        /*0030*/ 	.string	""
        /*0030*/ 	.string	"ptxas"
        /*0030*/ 	.string	"Cuda compilation tools, release 13.0, V13.0.88"
        /*0030*/ 	.string	"Build cuda_13.0.r13.0/compiler.36424714_0"
        /*0030*/ 	.string	"-arch sm_90a -m 64 "



//--------------------- .note.nv.cuinfo           --------------------------
	.section	.note.nv.cuinfo,"",@"SHT_NOTE"
	.sectionflags	@"SHF_NOTE_NV_CUINFO"
        /*0018*/ 	.short	0x0002
        /*001a*/ 	.short	0x005a
        /*001c*/ 	.short	0x0082
	.zero		2


//--------------------- .nv.info                  --------------------------
	.section	.nv.info,"",@"SHT_CUDA_INFO"
	.align	4


	//----- nvinfo : EIATTR_REGCOUNT
	.align		4
        /*0000*/ 	.byte	0x04, 0x2f
        /*0002*/ 	.short	(.L_15 - .L_14)
	.align		4
.L_14:
        /*0004*/ 	.word	index@(_ZN7cutlass13device_kernelINS_4gemm6kernel13GemmUniversalIN4cute5tupleIJiiiiEEENS1_10collective13CollectiveMmaINS1_34MainloopSm90TmaGmmaWarpSpecializedILi5ENS5_IJNS4_1CILi1EEESB_SB_EEENS1_35KernelTmaWarpSpecializedCooperativeEEENS5_IJNSA_ILi256EEENSA_ILi64EEENSA_ILi32EEEEEENS_6half_tENS5_IJlSB_lEEESJ_SK_NS4_8TiledMMAINS4_8MMA_AtomIJNS4_4SM904GMMA25MMA_64x64x16_F32F16F16_SSILNSO_5MajorE0ELSQ_0ELNSO_7ScaleInE1ELSR_1EEEEEENS4_6LayoutINS5_IJNSA_ILi2EEESB_SB_EEENS5_IJSB_NSA_ILi0EEESX_EEEEENS5_IJNS4_10UnderscoreES10_S10_EEEEENS4_13SM90_TMA_LOADENS4_14ComposedLayoutINS4_7SwizzleILi2ELi4ELi3EEENS4_18smem_ptr_flag_bitsILi16EEENSU_INS5_IJNSA_ILi8EEESH_EEENS5_IJSH_SB_EEEEEEEvNS4_8identityES13_S1D_vS1E_EENS_8epilogue10collective6detail29Sm90TmaWarpSpecializedAdapterINS1H_15DefaultEpilogueISJ_SK_SK_NS1G_6thread17LinearCombinationISJ_Li1EffLNS1L_9ScaleType4KindE0ELNS_15FloatRoundStyleE2ESJ_EENS1_15EpilogueDefaultEEEEEvvEEEEvNT_6ParamsE)
        /*0008*/ 	.word	0x000000a8


	//----- nvinfo : EIATTR_FRAME_SIZE
	.align		4
.L_15:
        /*000c*/ 	.byte	0x04, 0x11
        /*000e*/ 	.short	(.L_17 - .L_16)
	.align		4
.L_16:
        /*0010*/ 	.word	index@(_ZN7cutlass13device_kernelINS_4gemm6kernel13GemmUniversalIN4cute5tupleIJiiiiEEENS1_10collective13CollectiveMmaINS1_34MainloopSm90TmaGmmaWarpSpecializedILi5ENS5_IJNS4_1CILi1EEESB_SB_EEENS1_35KernelTmaWarpSpecializedCooperativeEEENS5_IJNSA_ILi256EEENSA_ILi64EEENSA_ILi32EEEEEENS_6half_tENS5_IJlSB_lEEESJ_SK_NS4_8TiledMMAINS4_8MMA_AtomIJNS4_4SM904GMMA25MMA_64x64x16_F32F16F16_SSILNSO_5MajorE0ELSQ_0ELNSO_7ScaleInE1ELSR_1EEEEEENS4_6LayoutINS5_IJNSA_ILi2EEESB_SB_EEENS5_IJSB_NSA_ILi0EEESX_EEEEENS5_IJNS4_10UnderscoreES10_S10_EEEEENS4_13SM90_TMA_LOADENS4_14ComposedLayoutINS4_7SwizzleILi2ELi4ELi3EEENS4_18smem_ptr_flag_bitsILi16EEENSU_INS5_IJNSA_ILi8EEESH_EEENS5_IJSH_SB_EEEEEEEvNS4_8identityES13_S1D_vS1E_EENS_8epilogue10collective6detail29Sm90TmaWarpSpecializedAdapterINS1H_15DefaultEpilogueISJ_SK_SK_NS1G_6thread17LinearCombinationISJ_Li1EffLNS1L_9ScaleType4KindE0ELNS_15FloatRoundStyleE2ESJ_EENS1_15EpilogueDefaultEEEEEvvEEEEvNT_6ParamsE)
        /*0014*/ 	.word	0x00000000


	//----- nvinfo : EIATTR_MIN_STACK_SIZE
	.align		4
.L_17:
        /*0018*/ 	.byte	0x04, 0x12
        /*001a*/ 	.short	(.L_19 - .L_18)
	.align		4
.L_18:
        /*001c*/ 	.word	index@(_ZN7cutlass13device_kernelINS_4gemm6kernel13GemmUniversalIN4cute5tupleIJiiiiEEENS1_10collective13CollectiveMmaINS1_34MainloopSm90TmaGmmaWarpSpecializedILi5ENS5_IJNS4_1CILi1EEESB_SB_EEENS1_35KernelTmaWarpSpecializedCooperativeEEENS5_IJNSA_ILi256EEENSA_ILi64EEENSA_ILi32EEEEEENS_6half_tENS5_IJlSB_lEEESJ_SK_NS4_8TiledMMAINS4_8MMA_AtomIJNS4_4SM904GMMA25MMA_64x64x16_F32F16F16_SSILNSO_5MajorE0ELSQ_0ELNSO_7ScaleInE1ELSR_1EEEEEENS4_6LayoutINS5_IJNSA_ILi2EEESB_SB_EEENS5_IJSB_NSA_ILi0EEESX_EEEEENS5_IJNS4_10UnderscoreES10_S10_EEEEENS4_13SM90_TMA_LOADENS4_14ComposedLayoutINS4_7SwizzleILi2ELi4ELi3EEENS4_18smem_ptr_flag_bitsILi16EEENSU_INS5_IJNSA_ILi8EEESH_EEENS5_IJSH_SB_EEEEEEEvNS4_8identityES13_S1D_vS1E_EENS_8epilogue10collective6detail29Sm90TmaWarpSpecializedAdapterINS1H_15DefaultEpilogueISJ_SK_SK_NS1G_6thread17LinearCombinationISJ_Li1EffLNS1L_9ScaleType4KindE0ELNS_15FloatRoundStyleE2ESJ_EENS1_15EpilogueDefaultEEEEEvvEEEEvNT_6ParamsE)
        /*0020*/ 	.word	0x00000000
.L_19:


//--------------------- .nv.compat                --------------------------
	.section	.nv.compat,"",@"SHT_CUDA_COMPAT_INFO"
	.align	4
        /*0000*/ 	.byte	0x02, 0x09, 0x01, 0x00, 0x02, 0x02, 0x04, 0x00, 0x02, 0x05, 0x05, 0x00, 0x03, 0x07, 0x01, 0x01
        /*0010*/ 	.byte	0x02, 0x03, 0x01, 0x00, 0x02, 0x06, 0x01, 0x00, 0x04, 0x0b, 0x08, 0x00, 0x00, 0x00, 0x00, 0x00
        /*0020*/ 	.byte	0x00, 0x00, 0x00, 0x00


//--------------------- .nv.info._ZN7cutlass13device_kernelINS_4gemm6kernel13GemmUniversalIN4cute5tupleIJiiiiEEENS1_10collective13CollectiveMmaINS1_34MainloopSm90TmaGmmaWarpSpecializedILi5ENS5_IJNS4_1CILi1EEESB_SB_EEENS1_35KernelTmaWarpSpecializedCooperativeEEENS5_IJNSA_ILi256EEENSA_ILi64EEENSA_ILi32EEEEEENS_6half_tENS5_IJlSB_lEEESJ_SK_NS4_8TiledMMAINS4_8MMA_AtomIJNS4_4SM904GMMA25MMA_64x64x16_F32F16F16_SSILNSO_5MajorE0ELSQ_0ELNSO_7ScaleInE1ELSR_1EEEEEENS4_6LayoutINS5_IJNSA_ILi2EEESB_SB_EEENS5_IJSB_NSA_ILi0EEESX_EEEEENS5_IJNS4_10UnderscoreES10_S10_EEEEENS4_13SM90_TMA_LOADENS4_14ComposedLayoutINS4_7SwizzleILi2ELi4ELi3EEENS4_18smem_ptr_flag_bitsILi16EEENSU_INS5_IJNSA_ILi8EEESH_EEENS5_IJSH_SB_EEEEEEEvNS4_8identityES13_S1D_vS1E_EENS_8epilogue10collective6detail29Sm90TmaWarpSpecializedAdapterINS1H_15DefaultEpilogueISJ_SK_SK_NS1G_6thread17LinearCombinationISJ_Li1EffLNS1L_9ScaleType4KindE0ELNS_15FloatRoundStyleE2ESJ_EENS1_15EpilogueDefaultEEEEEvvEEEEvNT_6ParamsE --------------------------
	.section	.nv.info._ZN7cutlass13device_kernelINS_4gemm6kernel13GemmUniversalIN4cute5tupleIJiiiiEEENS1_10collective13CollectiveMmaINS1_34MainloopSm90TmaGmmaWarpSpecializedILi5ENS5_IJNS4_1CILi1EEESB_SB_EEENS1_35KernelTmaWarpSpecializedCooperativeEEENS5_IJNSA_ILi256EEENSA_ILi64EEENSA_ILi32EEEEEENS_6half_tENS5_IJlSB_lEEESJ_SK_NS4_8TiledMMAINS4_8MMA_AtomIJNS4_4SM904GMMA25MMA_64x64x16_F32F16F16_SSILNSO_5MajorE0ELSQ_0ELNSO_7ScaleInE1ELSR_1EEEEEENS4_6LayoutINS5_IJNSA_ILi2EEESB_SB_EEENS5_IJSB_NSA_ILi0EEESX_EEEEENS5_IJNS4_10UnderscoreES10_S10_EEEEENS4_13SM90_TMA_LOADENS4_14ComposedLayoutINS4_7SwizzleILi2ELi4ELi3EEENS4_18smem_ptr_flag_bitsILi16EEENSU_INS5_IJNSA_ILi8EEESH_EEENS5_IJSH_SB_EEEEEEEvNS4_8identityES13_S1D_vS1E_EENS_8epilogue10collective6detail29Sm90TmaWarpSpecializedAdapterINS1H_15DefaultEpilogueISJ_SK_SK_NS1G_6thread17LinearCombinationISJ_Li1EffLNS1L_9ScaleType4KindE0ELNS_15FloatRoundStyleE2ESJ_EENS1_15EpilogueDefaultEEEEEvvEEEEvNT_6ParamsE,"",@"SHT_CUDA_INFO"
	.sectionflags	@""
	.align	4


	//----- nvinfo : EIATTR_CUDA_API_VERSION
	.align		4
        /*0000*/ 	.byte	0x04, 0x37
        /*0002*/ 	.short	(.L_21 - .L_20)
.L_20:
        /*0004*/ 	.word	0x00000082


	//----- nvinfo : EIATTR_KPARAM_INFO
	.align		4
.L_21:
        /*0008*/ 	.byte	0x04, 0x17
        /*000a*/ 	.short	(.L_23 - .L_22)
.L_22:
        /*000c*/ 	.word	0x00000000
        /*0010*/ 	.short	0x0000
        /*0012*/ 	.short	0x0070
        /*0014*/ 	.byte	0x00, 0xf0, 0x01, 0x10


	//----- nvinfo : EIATTR_SPARSE_MMA_MASK
	.align		4
.L_23:
        /*0018*/ 	.byte	0x03, 0x50
        /*001a*/ 	.short	0x0000


	//----- nvinfo : EIATTR_MAXREG_COUNT
	.align		4
        /*001c*/ 	.byte	0x03, 0x1b
        /*001e*/ 	.short	0x00a8


	//----- nvinfo : EIATTR_NUM_BARRIERS
	.align		4
        /*0020*/ 	.byte	0x02, 0x4c
        /*0022*/ 	.byte	0x01
	.zero		1


	//----- nvinfo : EIATTR_EXTERNS
	.align		4
        /*0024*/ 	.byte	0x04, 0x0f
        /*0026*/ 	.short	(.L_25 - .L_24)


	//   ....[0]....
	.align		4
.L_24:
        /*0028*/ 	.word	index@(__assertfail)


	//----- nvinfo : EIATTR_MERCURY_ISA_VERSION
	.align		4
.L_25:
        /*002c*/ 	.byte	0x03, 0x5f
        /*002e*/ 	.short	0x0101


	//----- nvinfo : EIATTR_INT_WARP_WIDE_INSTR_OFFSETS
	.align		4
        /*0030*/ 	.byte	0x04, 0x31
        /*0032*/ 	.short	(.L_27 - .L_26)


	//   ....[0]....
.L_26:
        /*0034*/ 	.word	0x000003a0


	//   ....[1]....
        /*0038*/ 	.word	0x000003b0


	//   ....[2]....
        /*003c*/ 	.word	0x000004f0


	//----- nvinfo : EIATTR_COOP_GROUP_MASK_REGIDS
	.align		4
.L_27:
        /*0040*/ 	.byte	0x04, 0x29
        /*0042*/ 	.short	(.L_29 - .L_28)


	//   ....[0]....
.L_28:
        /*0044*/ 	.word	0xffffffff


	//   ....[1]....
        /*0048*/ 	.word	0xffffffff


	//   ....[2]....
        /*004c*/ 	.word	0xffffffff


	//   ....[3]....
        /*0050*/ 	.word	0xffffffff


	//   ....[4]....
        /*0054*/ 	.word	0xffffffff


	//----- nvinfo : EIATTR_COOP_GROUP_INSTR_OFFSETS
	.align		4
.L_29:
        /*0058*/ 	.byte	0x04, 0x28
        /*005a*/ 	.short	(.L_31 - .L_30)


	//   ....[0]....
.L_30:
        /*005c*/ 	.word	0x00000060


	//   ....[1]....
        /*0060*/ 	.word	0x00000070


	//   ....[2]....
        /*0064*/ 	.word	0x00000130


	//   ....[3]....
        /*0068*/ 	.word	0x000002e0


	//   ....[4]....
        /*006c*/ 	.word	0x00001200


	//----- nvinfo : EIATTR_REG_RECONFIG
	.align		4
.L_31:
        /*0070*/ 	.byte	0x01, 0x54
	.zero		2


	//----- nvinfo : EIATTR_SYSCALL_OFFSETS
	.align		4
        /*0074*/ 	.byte	0x04, 0x46
        /*0076*/ 	.short	(.L_33 - .L_32)


	//   ....[0]....
.L_32:
        /*0078*/ 	.word	0x000013f0


	//----- nvinfo : EIATTR_MBARRIER_INSTR_OFFSETS
	.align		4
.L_33:
        /*007c*/ 	.byte	0x04, 0x39
        /*007e*/ 	.short	(.L_35 - .L_34)


	//   ....[0]....
.L_34:
        /*0080*/ 	.word	0x00000230
        /*0084*/ 	.word	0x000000ff
        /*0088*/ 	.word	0x00000000
        /*008c*/ 	.short	0x0100
        /*008e*/ 	.byte	0x08
	.zero		1


	//   ....[1]....
        /*0090*/ 	.word	0x00000240
        /*0094*/ 	.word	0x000000ff
        /*0098*/ 	.word	0x00000028
        /*009c*/ 	.short	0x0100
        /*009e*/ 	.byte	0x08
	.zero		1


	//   ....[2]....
        /*00a0*/ 	.word	0x00000250
        /*00a4*/ 	.word	0x000000ff
        /*00a8*/ 	.word	0x00000008
        /*00ac*/ 	.short	0x0100
        /*00ae*/ 	.byte	0x08
	.zero		1


	//   ....[3]....
        /*00b0*/ 	.word	0x00000260
        /*00b4*/ 	.word	0x000000ff
        /*00b8*/ 	.word	0x00000030
        /*00bc*/ 	.short	0x0100
        /*00be*/ 	.byte	0x08
	.zero		1


	//   ....[4]....
        /*00c0*/ 	.word	0x00000270
        /*00c4*/ 	.word	0x000000ff
        /*00c8*/ 	.word	0x00000010
        /*00cc*/ 	.short	0x0100
        /*00ce*/ 	.byte	0x08
	.zero		1


	//   ....[5]....
        /*00d0*/ 	.word	0x00000280
        /*00d4*/ 	.word	0x000000ff
        /*00d8*/ 	.word	0x00000038
        /*00dc*/ 	.short	0x0100
        /*00de*/ 	.byte	0x08
	.zero		1


	//   ....[6]....
        /*00e0*/ 	.word	0x00000290
        /*00e4*/ 	.word	0x000000ff
        /*00e8*/ 	.word	0x00000018
        /*00ec*/ 	.short	0x0100
        /*00ee*/ 	.byte	0x08
	.zero		1


	//   ....[7]....
        /*00f0*/ 	.word	0x000002a0
        /*00f4*/ 	.word	0x000000ff
        /*00f8*/ 	.word	0x00000040
        /*00fc*/ 	.short	0x0100
        /*00fe*/ 	.byte	0x08
	.zero		1


	//   ....[8]....
        /*0100*/ 	.word	0x000002b0
        /*0104*/ 	.word	0x000000ff
        /*0108*/ 	.word	0x00000020
        /*010c*/ 	.short	0x0100
        /*010e*/ 	.byte	0x08
	.zero		1


	//   ....[9]....
        /*0110*/ 	.word	0x000002c0
        /*0114*/ 	.word	0x000000ff
        /*0118*/ 	.word	0x00000048
        /*011c*/ 	.short	0x0100
        /*011e*/ 	.byte	0x08
	.zero		1


	//   ....[10]....
        /*0120*/ 	.word	0x00000570
        /*0124*/ 	.word	0x000000ff
        /*0128*/ 	.word	0x00000060
        /*012c*/ 	.short	0x0100
        /*012e*/ 	.byte	0x08
	.zero		1


	//   ....[11]....
        /*0130*/ 	.word	0x000005f0
        /*0134*/ 	.word	0x000000ff
        /*0138*/ 	.word	0x00000068
        /*013c*/ 	.short	0x0100
        /*013e*/ 	.byte	0x08
	.zero		1


	//   ....[12]....
        /*0140*/ 	.word	0x00001470
        /*0144*/ 	.word	0x00000003
        /*0148*/ 	.word	0x00000000
        /*014c*/ 	.short	0x010a
        /*014e*/ 	.byte	0x3f
	.zero		1


	//   ....[13]....
        /*0150*/ 	.word	0x000014d0
        /*0154*/ 	.word	0x00000003
        /*0158*/ 	.word	0x00000000
        /*015c*/ 	.short	0x010a
        /*015e*/ 	.byte	0x3f
	.zero		1


	//   ....[14]....
        /*0160*/ 	.word	0x00001800
        /*0164*/ 	.word	0x000000ff
        /*0168*/ 	.word	0x00000000
        /*016c*/ 	.short	0x010a
        /*016e*/ 	.byte	0x04
	.zero		1


	//   ....[15]....
        /*0170*/ 	.word	0x00001840
        /*0174*/ 	.word	0x000000ff
        /*0178*/ 	.word	0x00000000
        /*017c*/ 	.short	0x010a
        /*017e*/ 	.byte	0x04
	.zero		1


	//   ....[16]....
        /*0180*/ 	.word	0x00001a80
        /*0184*/ 	.word	0x000000ff
        /*0188*/ 	.word	0x00000000
        /*018c*/ 	.short	0x0101
        /*018e*/ 	.byte	0x04
	.zero		1


	//   ....[17]....
        /*0190*/ 	.word	0x00001c60
        /*0194*/ 	.word	0x000000ff
        /*0198*/ 	.word	0x00000000
        /*019c*/ 	.short	0x0101
        /*019e*/ 	.byte	0x06
	.zero		1


	//   ....[18]....
        /*01a0*/ 	.word	0x000079a0
        /*01a4*/ 	.word	0x0000000e
        /*01a8*/ 	.word	0x00000028
        /*01ac*/ 	.short	0x010a
        /*01ae*/ 	.byte	0x3f
	.zero		1


	//   ....[19]....
        /*01b0*/ 	.word	0x00007d30
        /*01b4*/ 	.word	0x00000006
        /*01b8*/ 	.word	0x00000068
        /*01bc*/ 	.short	0x0101
        /*01be*/ 	.byte	0x3f
	.zero		1


	//   ....[20]....
        /*01c0*/ 	.word	0x00008450
        /*01c4*/ 	.word	0x00000007
        /*01c8*/ 	.word	0x00000000
        /*01cc*/ 	.short	0x010a
        /*01ce*/ 	.byte	0x3f
	.zero		1


	//   ....[21]....
        /*01d0*/ 	.word	0x000084d0
        /*01d4*/ 	.word	0x00000009
        /*01d8*/ 	.word	0x00000000
        /*01dc*/ 	.short	0x010a
        /*01de*/ 	.byte	0x3f
	.zero		1


	//   ....[22]....
        /*01e0*/ 	.word	0x00008560
        /*01e4*/ 	.word	0x00000006
        /*01e8*/ 	.word	0x00000000
        /*01ec*/ 	.short	0x010a
        /*01ee*/ 	.byte	0x3f
	.zero		1


	//   ....[23]....
        /*01f0*/ 	.word	0x000085f0
        /*01f4*/ 	.word	0x00000009
        /*01f8*/ 	.word	0x00000000
        /*01fc*/ 	.short	0x010a
        /*01fe*/ 	.byte	0x3f
	.zero		1


	//   ....[24]....
        /*0200*/ 	.word	0x00008680
        /*0204*/ 	.word	0x00000003
        /*0208*/ 	.word	0x00000000
        /*020c*/ 	.short	0x010a
        /*020e*/ 	.byte	0x3f
	.zero		1


	//   ....[25]....
        /*0210*/ 	.word	0x000086e0
        /*0214*/ 	.word	0x00000003
        /*0218*/ 	.word	0x00000000
        /*021c*/ 	.short	0x010a
        /*021e*/ 	.byte	0x3f
	.zero		1


	//   ....[26]....
        /*0220*/ 	.word	0x00008740
        /*0224*/ 	.word	0x00000004
        /*0228*/ 	.word	0x00000000
        /*022c*/ 	.short	0x010a
        /*022e*/ 	.byte	0x3f
	.zero		1


	//   ....[27]....
        /*0230*/ 	.word	0x00008810
        /*0234*/ 	.word	0x0000000e
        /*0238*/ 	.word	0x00000028
        /*023c*/ 	.short	0x010a
        /*023e*/ 	.byte	0x3f
	.zero		1


	//   ....[28]....
        /*0240*/ 	.word	0x000088e0
        /*0244*/ 	.word	0x00000007
        /*0248*/ 	.word	0x00000000
        /*024c*/ 	.short	0x010a
        /*024e*/ 	.byte	0x3f
	.zero		1


	//   ....[29]....
        /*0250*/ 	.word	0x00008930
        /*0254*/ 	.word	0x00000009
        /*0258*/ 	.word	0x00000000
        /*025c*/ 	.short	0x010a
        /*025e*/ 	.byte	0x3f
	.zero		1


	//   ....[30]....
        /*0260*/ 	.word	0x00008980
        /*0264*/ 	.word	0x00000006
        /*0268*/ 	.word	0x00000000
        /*026c*/ 	.short	0x010a
        /*026e*/ 	.byte	0x3f
	.zero		1


	//   ....[31]....
        /*0270*/ 	.word	0x000089d0
        /*0274*/ 	.word	0x00000009
        /*0278*/ 	.word	0x00000000
        /*027c*/ 	.short	0x010a
        /*027e*/ 	.byte	0x3f
	.zero		1


	//----- nvinfo : EIATTR_NUM_MBARRIERS
	.align		4
.L_35:
        /*0280*/ 	.byte	0x03, 0x38
        /*0282*/ 	.short	0x000c


	//----- nvinfo : EIATTR_EXIT_INSTR_OFFSETS
	.align		4
        /*0284*/ 	.byte	0x04, 0x1c
        /*0286*/ 	.short	(.L_37 - .L_36)


	//   ....[0]....
.L_36:
        /*0288*/ 	.word	0x00000690


	//   ....[1]....
        /*028c*/ 	.word	0x00000f60


	//   ....[2]....
        /*0290*/ 	.word	0x00007080


	//   ....[3]....
        /*0294*/ 	.word	0x000076b0


	//   ....[4]....
        /*0298*/ 	.word	0x000086d0


	//----- nvinfo : EIATTR_MAX_THREADS
	.align		4
.L_37:
        /*029c*/ 	.byte	0x04, 0x05
        /*029e*/ 	.short	(.L_39 - .L_38)
.L_38:
        /*02a0*/ 	.word	0x00000180
        /*02a4*/ 	.word	0x00000001
        /*02a8*/ 	.word	0x00000001


	//----- nvinfo : EIATTR_CRS_STACK_SIZE
	.align		4
.L_39:
        /*02ac*/ 	.byte	0x04, 0x1e
        /*02ae*/ 	.short	(.L_41 - .L_40)
.L_40:
        /*02b0*/ 	.word	0x00000000


	//----- nvinfo : EIATTR_CBANK_PARAM_SIZE
	.align		4
.L_41:
        /*02b4*/ 	.byte	0x03, 0x19
        /*02b6*/ 	.short	0x0470


	//----- nvinfo : EIATTR_PARAM_CBANK
	.align		4
        /*02b8*/ 	.byte	0x04, 0x0a
        /*02ba*/ 	.short	(.L_43 - .L_42)
	.align		4
.L_42:
        /*02bc*/ 	.word	index@(.nv.constant0._ZN7cutlass13device_kernelINS_4gemm6kernel13GemmUniversalIN4cute5tupleIJiiiiEEENS1_10collective13CollectiveMmaINS1_34MainloopSm90TmaGmmaWarpSpecializedILi5ENS5_IJNS4_1CILi1EEESB_SB_EEENS1_35KernelTmaWarpSpecializedCooperativeEEENS5_IJNSA_ILi256EEENSA_ILi64EEENSA_ILi32EEEEEENS_6half_tENS5_IJlSB_lEEESJ_SK_NS4_8TiledMMAINS4_8MMA_AtomIJNS4_4SM904GMMA25MMA_64x64x16_F32F16F16_SSILNSO_5MajorE0ELSQ_0ELNSO_7ScaleInE1ELSR_1EEEEEENS4_6LayoutINS5_IJNSA_ILi2EEESB_SB_EEENS5_IJSB_NSA_ILi0EEESX_EEEEENS5_IJNS4_10UnderscoreES10_S10_EEEEENS4_13SM90_TMA_LOADENS4_14ComposedLayoutINS4_7SwizzleILi2ELi4ELi3EEENS4_18smem_ptr_flag_bitsILi16EEENSU_INS5_IJNSA_ILi8EEESH_EEENS5_IJSH_SB_EEEEEEEvNS4_8identityES13_S1D_vS1E_EENS_8epilogue10collective6detail29Sm90TmaWarpSpecializedAdapterINS1H_15DefaultEpilogueISJ_SK_SK_NS1G_6thread17LinearCombinationISJ_Li1EffLNS1L_9ScaleType4KindE0ELNS_15FloatRoundStyleE2ESJ_EENS1_15EpilogueDefaultEEEEEvvEEEEvNT_6ParamsE)
        /*02c0*/ 	.short	0x0210
        /*02c2*/ 	.short	0x0470


	//----- nvinfo : EIATTR_SW_WAR
	.align		4
.L_43:
        /*02c4*/ 	.byte	0x04, 0x36
        /*02c6*/ 	.short	(.L_45 - .L_44)
.L_44:
        /*02c8*/ 	.word	0x00000008
.L_45:


//--------------------- .nv.callgraph             --------------------------
	.section	.nv.callgraph,"",@"SHT_CUDA_CALLGRAPH"
	.align	4
	.sectionentsize	8
	.align		4
        /*0000*/ 	.word	0x00000000
	.align		4
        /*0004*/ 	.word	0xffffffff
	.align		4
        /*0008*/ 	.word	index@(_ZN7cutlass13device_kernelINS_4gemm6kernel13GemmUniversalIN4cute5tupleIJiiiiEEENS1_10collective13CollectiveMmaINS1_34MainloopSm90TmaGmmaWarpSpecializedILi5ENS5_IJNS4_1CILi1EEESB_SB_EEENS1_35KernelTmaWarpSpecializedCooperativeEEENS5_IJNSA_ILi256EEENSA_ILi64EEENSA_ILi32EEEEEENS_6half_tENS5_IJlSB_lEEESJ_SK_NS4_8TiledMMAINS4_8MMA_AtomIJNS4_4SM904GMMA25MMA_64x64x16_F32F16F16_SSILNSO_5MajorE0ELSQ_0ELNSO_7ScaleInE1ELSR_1EEEEEENS4_6LayoutINS5_IJNSA_ILi2EEESB_SB_EEENS5_IJSB_NSA_ILi0EEESX_EEEEENS5_IJNS4_10UnderscoreES10_S10_EEEEENS4_13SM90_TMA_LOADENS4_14ComposedLayoutINS4_7SwizzleILi2ELi4ELi3EEENS4_18smem_ptr_flag_bitsILi16EEENSU_INS5_IJNSA_ILi8EEESH_EEENS5_IJSH_SB_EEEEEEEvNS4_8identityES13_S1D_vS1E_EENS_8epilogue10collective6detail29Sm90TmaWarpSpecializedAdapterINS1H_15DefaultEpilogueISJ_SK_SK_NS1G_6thread17LinearCombinationISJ_Li1EffLNS1L_9ScaleType4KindE0ELNS_15FloatRoundStyleE2ESJ_EENS1_15EpilogueDefaultEEEEEvvEEEEvNT_6ParamsE)
	.align		4
        /*000c*/ 	.word	index@(__assertfail)
	.align		4
        /*0010*/ 	.word	0x00000000
	.align		4
        /*0014*/ 	.word	0xfffffffe
	.align		4
        /*0018*/ 	.word	0x00000000
	.align		4
        /*001c*/ 	.word	0xfffffffd
	.align		4
        /*0020*/ 	.word	0x00000000
	.align		4
        /*0024*/ 	.word	0xfffffffc


//--------------------- .nv.constant4             --------------------------
	.section	.nv.constant4,"a",@progbits
	.align	8
	.align		8
.nv.constant4:
        /*0000*/ 	.dword	__assertfail
	.align		8
        /*0008*/ 	.dword	__unnamed_1
	.align		8
        /*0010*/ 	.dword	_ZN40_INTERNAL_6a0459f4_4_k_cu_dfe02359_236304cuda3std3__45__cpo5beginE
	.align		8
        /*0018*/ 	.dword	_ZN40_INTERNAL_6a0459f4_4_k_cu_dfe02359_236304cuda3std3__45__cpo3endE
	.align		8
        /*0020*/ 	.dword	_ZN40_INTERNAL_6a0459f4_4_k_cu_dfe02359_236304cuda3std3__45__cpo6cbeginE
	.align		8
        /*0028*/ 	.dword	_ZN40_INTERNAL_6a0459f4_4_k_cu_dfe02359_236304cuda3std3__45__cpo4cendE
	.align		8
        /*0030*/ 	.dword	_ZN40_INTERNAL_6a0459f4_4_k_cu_dfe02359_236304cuda3std3__442_GLOBAL__N__6a0459f4_4_k_cu_dfe02359_236306ignoreE
	.align		8
        /*0038*/ 	.dword	_ZN40_INTERNAL_6a0459f4_4_k_cu_dfe02359_236304cuda3std3__419piecewise_constructE
	.align		8
        /*0040*/ 	.dword	_ZN40_INTERNAL_6a0459f4_4_k_cu_dfe02359_236304cuda3std3__48in_placeE
	.align		8
        /*0048*/ 	.dword	_ZN40_INTERNAL_6a0459f4_4_k_cu_dfe02359_236304cuda3std6ranges3__45__cpo4swapE
	.align		8
        /*0050*/ 	.dword	_ZN40_INTERNAL_6a0459f4_4_k_cu_dfe02359_236304cuda3std6ranges3__45__cpo9iter_moveE
	.align		8
        /*0058*/ 	.dword	_ZN40_INTERNAL_6a0459f4_4_k_cu_dfe02359_236304cute7productE
	.align		8
        /*0060*/ 	.dword	_ZN40_INTERNAL_6a0459f4_4_k_cu_dfe02359_236304cute1_E
	.align		8
        /*0068*/ 	.dword	$str$22
	.align		8
        /*0070*/ 	.dword	$str$23


//--------------------- .text._ZN7cutlass13device_kernelINS_4gemm6kernel13GemmUniversalIN4cute5tupleIJiiiiEEENS1_10collective13CollectiveMmaINS1_34MainloopSm90TmaGmmaWarpSpecializedILi5ENS5_IJNS4_1CILi1EEESB_SB_EEENS1_35KernelTmaWarpSpecializedCooperativeEEENS5_IJNSA_ILi256EEENSA_ILi64EEENSA_ILi32EEEEEENS_6half_tENS5_IJlSB_lEEESJ_SK_NS4_8TiledMMAINS4_8MMA_AtomIJNS4_4SM904GMMA25MMA_64x64x16_F32F16F16_SSILNSO_5MajorE0ELSQ_0ELNSO_7ScaleInE1ELSR_1EEEEEENS4_6LayoutINS5_IJNSA_ILi2EEESB_SB_EEENS5_IJSB_NSA_ILi0EEESX_EEEEENS5_IJNS4_10UnderscoreES10_S10_EEEEENS4_13SM90_TMA_LOADENS4_14ComposedLayoutINS4_7SwizzleILi2ELi4ELi3EEENS4_18smem_ptr_flag_bitsILi16EEENSU_INS5_IJNSA_ILi8EEESH_EEENS5_IJSH_SB_EEEEEEEvNS4_8identityES13_S1D_vS1E_EENS_8epilogue10collective6detail29Sm90TmaWarpSpecializedAdapterINS1H_15DefaultEpilogueISJ_SK_SK_NS1G_6thread17LinearCombinationISJ_Li1EffLNS1L_9ScaleType4KindE0ELNS_15FloatRoundStyleE2ESJ_EENS1_15EpilogueDefaultEEEEEvvEEEEvNT_6ParamsE --------------------------
	.section	.text._ZN7cutlass13device_kernelINS_4gemm6kernel13GemmUniversalIN4cute5tupleIJiiiiEEENS1_10collective13CollectiveMmaINS1_34MainloopSm90TmaGmmaWarpSpecializedILi5ENS5_IJNS4_1CILi1EEESB_SB_EEENS1_35KernelTmaWarpSpecializedCooperativeEEENS5_IJNSA_ILi256EEENSA_ILi64EEENSA_ILi32EEEEEENS_6half_tENS5_IJlSB_lEEESJ_SK_NS4_8TiledMMAINS4_8MMA_AtomIJNS4_4SM904GMMA25MMA_64x64x16_F32F16F16_SSILNSO_5MajorE0ELSQ_0ELNSO_7ScaleInE1ELSR_1EEEEEENS4_6LayoutINS5_IJNSA_ILi2EEESB_SB_EEENS5_IJSB_NSA_ILi0EEESX_EEEEENS5_IJNS4_10UnderscoreES10_S10_EEEEENS4_13SM90_TMA_LOADENS4_14ComposedLayoutINS4_7SwizzleILi2ELi4ELi3EEENS4_18smem_ptr_flag_bitsILi16EEENSU_INS5_IJNSA_ILi8EEESH_EEENS5_IJSH_SB_EEEEEEEvNS4_8identityES13_S1D_vS1E_EENS_8epilogue10collective6detail29Sm90TmaWarpSpecializedAdapterINS1H_15DefaultEpilogueISJ_SK_SK_NS1G_6thread17LinearCombinationISJ_Li1EffLNS1L_9ScaleType4KindE0ELNS_15FloatRoundStyleE2ESJ_EENS1_15EpilogueDefaultEEEEEvvEEEEvNT_6ParamsE,"ax",@progbits
	.align	128
.text._ZN7cutlass13device_kernelINS_4gemm6kernel13GemmUniversalIN4cute5tupleIJiiiiEEENS1_10collective13CollectiveMmaINS1_34MainloopSm90TmaGmmaWarpSpecializedILi5ENS5_IJNS4_1CILi1EEESB_SB_EEENS1_35KernelTmaWarpSpecializedCooperativeEEENS5_IJNSA_ILi256EEENSA_ILi64EEENSA_ILi32EEEEEENS_6half_tENS5_IJlSB_lEEESJ_SK_NS4_8TiledMMAINS4_8MMA_AtomIJNS4_4SM904GMMA25MMA_64x64x16_F32F16F16_SSILNSO_5MajorE0ELSQ_0ELNSO_7ScaleInE1ELSR_1EEEEEENS4_6LayoutINS5_IJNSA_ILi2EEESB_SB_EEENS5_IJSB_NSA_ILi0EEESX_EEEEENS5_IJNS4_10UnderscoreES10_S10_EEEEENS4_13SM90_TMA_LOADENS4_14ComposedLayoutINS4_7SwizzleILi2ELi4ELi3EEENS4_18smem_ptr_flag_bitsILi16EEENSU_INS5_IJNSA_ILi8EEESH_EEENS5_IJSH_SB_EEEEEEEvNS4_8identityES13_S1D_vS1E_EENS_8epilogue10collective6detail29Sm90TmaWarpSpecializedAdapterINS1H_15DefaultEpilogueISJ_SK_SK_NS1G_6thread17LinearCombinationISJ_Li1EffLNS1L_9ScaleType4KindE0ELNS_15FloatRoundStyleE2ESJ_EENS1_15EpilogueDefaultEEEEEvvEEEEvNT_6ParamsE:
        .type           _ZN7cutlass13device_kernelINS_4gemm6kernel13GemmUniversalIN4cute5tupleIJiiiiEEENS1_10collective13CollectiveMmaINS1_34MainloopSm90TmaGmmaWarpSpecializedILi5ENS5_IJNS4_1CILi1EEESB_SB_EEENS1_35KernelTmaWarpSpecializedCooperativeEEENS5_IJNSA_ILi256EEENSA_ILi64EEENSA_ILi32EEEEEENS_6half_tENS5_IJlSB_lEEESJ_SK_NS4_8TiledMMAINS4_8MMA_AtomIJNS4_4SM904GMMA25MMA_64x64x16_F32F16F16_SSILNSO_5MajorE0ELSQ_0ELNSO_7ScaleInE1ELSR_1EEEEEENS4_6LayoutINS5_IJNSA_ILi2EEESB_SB_EEENS5_IJSB_NSA_ILi0EEESX_EEEEENS5_IJNS4_10UnderscoreES10_S10_EEEEENS4_13SM90_TMA_LOADENS4_14ComposedLayoutINS4_7SwizzleILi2ELi4ELi3EEENS4_18smem_ptr_flag_bitsILi16EEENSU_INS5_IJNSA_ILi8EEESH_EEENS5_IJSH_SB_EEEEEEEvNS4_8identityES13_S1D_vS1E_EENS_8epilogue10collective6detail29Sm90TmaWarpSpecializedAdapterINS1H_15DefaultEpilogueISJ_SK_SK_NS1G_6thread17LinearCombinationISJ_Li1EffLNS1L_9ScaleType4KindE0ELNS_15FloatRoundStyleE2ESJ_EENS1_15EpilogueDefaultEEEEEvvEEEEvNT_6ParamsE,@function
        .size           _ZN7cutlass13device_kernelINS_4gemm6kernel13GemmUniversalIN4cute5tupleIJiiiiEEENS1_10collective13CollectiveMmaINS1_34MainloopSm90TmaGmmaWarpSpecializedILi5ENS5_IJNS4_1CILi1EEESB_SB_EEENS1_35KernelTmaWarpSpecializedCooperativeEEENS5_IJNSA_ILi256EEENSA_ILi64EEENSA_ILi32EEEEEENS_6half_tENS5_IJlSB_lEEESJ_SK_NS4_8TiledMMAINS4_8MMA_AtomIJNS4_4SM904GMMA25MMA_64x64x16_F32F16F16_SSILNSO_5MajorE0ELSQ_0ELNSO_7ScaleInE1ELSR_1EEEEEENS4_6LayoutINS5_IJNSA_ILi2EEESB_SB_EEENS5_IJSB_NSA_ILi0EEESX_EEEEENS5_IJNS4_10UnderscoreES10_S10_EEEEENS4_13SM90_TMA_LOADENS4_14ComposedLayoutINS4_7SwizzleILi2ELi4ELi3EEENS4_18smem_ptr_flag_bitsILi16EEENSU_INS5_IJNSA_ILi8EEESH_EEENS5_IJSH_SB_EEEEEEEvNS4_8identityES13_S1D_vS1E_EENS_8epilogue10collective6detail29Sm90TmaWarpSpecializedAdapterINS1H_15DefaultEpilogueISJ_SK_SK_NS1G_6thread17LinearCombinationISJ_Li1EffLNS1L_9ScaleType4KindE0ELNS_15FloatRoundStyleE2ESJ_EENS1_15EpilogueDefaultEEEEEvvEEEEvNT_6ParamsE,(.L_x_194 - _ZN7cutlass13device_kernelINS_4gemm6kernel13GemmUniversalIN4cute5tupleIJiiiiEEENS1_10collective13CollectiveMmaINS1_34MainloopSm90TmaGmmaWarpSpecializedILi5ENS5_IJNS4_1CILi1EEESB_SB_EEENS1_35KernelTmaWarpSpecializedCooperativeEEENS5_IJNSA_ILi256EEENSA_ILi64EEENSA_ILi32EEEEEENS_6half_tENS5_IJlSB_lEEESJ_SK_NS4_8TiledMMAINS4_8MMA_AtomIJNS4_4SM904GMMA25MMA_64x64x16_F32F16F16_SSILNSO_5MajorE0ELSQ_0ELNSO_7ScaleInE1ELSR_1EEEEEENS4_6LayoutINS5_IJNSA_ILi2EEESB_SB_EEENS5_IJSB_NSA_ILi0EEESX_EEEEENS5_IJNS4_10UnderscoreES10_S10_EEEEENS4_13SM90_TMA_LOADENS4_14ComposedLayoutINS4_7SwizzleILi2ELi4ELi3EEENS4_18smem_ptr_flag_bitsILi16EEENSU_INS5_IJNSA_ILi8EEESH_EEENS5_IJSH_SB_EEEEEEEvNS4_8identityES13_S1D_vS1E_EENS_8epilogue10collective6detail29Sm90TmaWarpSpecializedAdapterINS1H_15DefaultEpilogueISJ_SK_SK_NS1G_6thread17LinearCombinationISJ_Li1EffLNS1L_9ScaleType4KindE0ELNS_15FloatRoundStyleE2ESJ_EENS1_15EpilogueDefaultEEEEEvvEEEEvNT_6ParamsE)
        .other          _ZN7cutlass13device_kernelINS_4gemm6kernel13GemmUniversalIN4cute5tupleIJiiiiEEENS1_10collective13CollectiveMmaINS1_34MainloopSm90TmaGmmaWarpSpecializedILi5ENS5_IJNS4_1CILi1EEESB_SB_EEENS1_35KernelTmaWarpSpecializedCooperativeEEENS5_IJNSA_ILi256EEENSA_ILi64EEENSA_ILi32EEEEEENS_6half_tENS5_IJlSB_lEEESJ_SK_NS4_8TiledMMAINS4_8MMA_AtomIJNS4_4SM904GMMA25MMA_64x64x16_F32F16F16_SSILNSO_5MajorE0ELSQ_0ELNSO_7ScaleInE1ELSR_1EEEEEENS4_6LayoutINS5_IJNSA_ILi2EEESB_SB_EEENS5_IJSB_NSA_ILi0EEESX_EEEEENS5_IJNS4_10UnderscoreES10_S10_EEEEENS4_13SM90_TMA_LOADENS4_14ComposedLayoutINS4_7SwizzleILi2ELi4ELi3EEENS4_18smem_ptr_flag_bitsILi16EEENSU_INS5_IJNSA_ILi8EEESH_EEENS5_IJSH_SB_EEEEEEEvNS4_8identityES13_S1D_vS1E_EENS_8epilogue10collective6detail29Sm90TmaWarpSpecializedAdapterINS1H_15DefaultEpilogueISJ_SK_SK_NS1G_6thread17LinearCombinationISJ_Li1EffLNS1L_9ScaleType4KindE0ELNS_15FloatRoundStyleE2ESJ_EENS1_15EpilogueDefaultEEEEEvvEEEEvNT_6ParamsE,@"STO_CUDA_ENTRY STV_DEFAULT"
_ZN7cutlass13device_kernelINS_4gemm6kernel13GemmUniversalIN4cute5tupleIJiiiiEEENS1_10collective13CollectiveMmaINS1_34MainloopSm90TmaGmmaWarpSpecializedILi5ENS5_IJNS4_1CILi1EEESB_SB_EEENS1_35KernelTmaWarpSpecializedCooperativeEEENS5_IJNSA_ILi256EEENSA_ILi64EEENSA_ILi32EEEEEENS_6half_tENS5_IJlSB_lEEESJ_SK_NS4_8TiledMMAINS4_8MMA_AtomIJNS4_4SM904GMMA25MMA_64x64x16_F32F16F16_SSILNSO_5MajorE0ELSQ_0ELNSO_7ScaleInE1ELSR_1EEEEEENS4_6LayoutINS5_IJNSA_ILi2EEESB_SB_EEENS5_IJSB_NSA_ILi0EEESX_EEEEENS5_IJNS4_10UnderscoreES10_S10_EEEEENS4_13SM90_TMA_LOADENS4_14ComposedLayoutINS4_7SwizzleILi2ELi4ELi3EEENS4_18smem_ptr_flag_bitsILi16EEENSU_INS5_IJNSA_ILi8EEESH_EEENS5_IJSH_SB_EEEEEEEvNS4_8identityES13_S1D_vS1E_EENS_8epilogue10collective6detail29Sm90TmaWarpSpecializedAdapterINS1H_15DefaultEpilogueISJ_SK_SK_NS1G_6thread17LinearCombinationISJ_Li1EffLNS1L_9ScaleType4KindE0ELNS_15FloatRoundStyleE2ESJ_EENS1_15EpilogueDefaultEEEEEvvEEEEvNT_6ParamsE:
[----:B------:R-:W0:Y:S01]  /*0000*/  LDC R1, c[0x0][0x28] ;  /* 0x00000a00ff017b82 */ /* 0x000e220000000800 */
[----:B------:R-:W1:Y:S01]  /*0010*/  S2R R3, SR_TID.X ;  /* 0x0000000000037919 */ /* 0x000e620000002100 */
[----:B------:R-:W-:Y:S01]  /*0020*/  ELECT P0, URZ, PT ;  /* 0x00000000003f782f */ /* 0x000fe20003800000 */
[----:B------:R-:W-:Y:S01]  /*0030*/  BSSY B0, `(.L_x_0) ;  /* 0x000000f000007945 */ /* 0x000fe20003800000 */
[--C-:B-1----:R-:W-:Y:S02]  /*0040*/  SHF.R.U32.HI R0, RZ, 0x5, R3.reuse ;  /* 0x00000005ff007819 */ /* 0x102fe40000011603 */
[----:B------:R-:W-:-:S03]  /*0050*/  SHF.R.U32.HI R14, RZ, 0x7, R3 ;  /* 0x00000007ff0e7819 */ /* 0x000fc60000011603 */
[----:B------:R-:W1:Y:S04]  /*0060*/  SHFL.IDX PT, R4, R0, RZ, 0x1f ;  /* 0x00001fff00047589 */ /* 0x000e6800000e0000 */
[----:B------:R2:W3:Y:S01]  /*0070*/  SHFL.IDX PT, R10, R14, RZ, 0x1f ;  /* 0x00001fff0e0a7589 */ /* 0x0004e200000e0000 */
[----:B-1----:R-:W-:-:S13]  /*0080*/  ISETP.NE.OR P0, PT, R4, RZ, !P0 ;  /* 0x000000ff0400720c */ /* 0x002fda0004705670 */
[----:B0-23--:R-:W-:Y:S05]  /*0090*/  @P0 BRA `(.L_x_1) ;  /* 0x0000000000200947 */ /* 0x00dfea0003800000 */
[----:B------:R-:W-:Y:S02]  /*00a0*/  ULDC.64 UR4, c[0x0][0x198] ;  /* 0x0000660000047ab9 */ /* 0x000fe40000000a00 */
[----:B------:R-:W-:Y:S02]  /*00b0*/  UIADD3 UR6, UP0, UR4, 0xf0, URZ ;  /* 0x000000f004067890 */ /* 0x000fe4000ff1e03f */
[----:B------:R-:W-:Y:S02]  /*00c0*/  UIADD3 UR4, UP1, UR4, 0x1f0, URZ ;  /* 0x000001f004047890 */ /* 0x000fe4000ff3e03f */
[----:B------:R-:W-:Y:S02]  /*00d0*/  UIADD3.X UR7, URZ, UR5, URZ, UP0, !UPT ;  /* 0x000000053f077290 */ /* 0x000fe400087fe43f */
[----:B------:R-:W-:-:S07]  /*00e0*/  UIADD3.X UR5, URZ, UR5, URZ, UP1, !UPT ;  /* 0x000000053f057290 */ /* 0x000fce0008ffe43f */
[----:B------:R0:W-:Y:S02]  /*00f0*/  UTMACCTL.PF [UR6] ;  /* 0x00000000060079b9 */ /* 0x0001e40008040000 */
[----:B------:R0:W-:Y:S02]  /*0100*/  UTMACCTL.PF [UR4] ;  /* 0x00000000040079b9 */ /* 0x0001e40008040000 */
[----:B0-----:R-:W-:Y:S01]  /*0110*/  NOP ;  /* 0x0000000000007918 */ /* 0x001fe20000000000 */
.L_x_1:
[----:B------:R-:W-:Y:S05]  /*0120*/  BSYNC B0 ;  /* 0x0000000000007941 */ /* 0x000fea0003800000 */
.L_x_0:
[----:B------:R-:W0:Y:S02]  /*0130*/  SHFL.IDX PT, R2, R0, RZ, 0x1f ;  /* 0x00001fff00027589 */ /* 0x000e2400000e0000 */
[----:B0-----:R-:W-:-:S13]  /*0140*/  ISETP.NE.AND P0, PT, R2, RZ, PT ;  /* 0x000000ff0200720c */ /* 0x001fda0003f05270 */
[----:B------:R-:W-:Y:S05]  /*0150*/  @P0 BRA `(.L_x_2) ;  /* 0x0000000000600947 */ /* 0x000fea0003800000 */
[----:B------:R-:W0:Y:S01]  /*0160*/  S2UR UR8, SR_CgaCtaId ;  /* 0x00000000000879c3 */ /* 0x000e220000008800 */
[----:B------:R-:W-:Y:S01]  /*0170*/  UMOV UR4, 0x400 ;  /* 0x0000040000047882 */ /* 0x000fe20000000000 */
[----:B------:R-:W-:Y:S01]  /*0180*/  UMOV UR5, 0x1 ;  /* 0x0000000100057882 */ /* 0x000fe20000000000 */
[----:B------:R-:W-:Y:S01]  /*0190*/  UMOV UR6, 0x100 ;  /* 0x0000010000067882 */ /* 0x000fe20000000000 */
[----:B------:R-:W-:Y:S01]  /*01a0*/  ELECT P0, URZ, PT ;  /* 0x00000000003f782f */ /* 0x000fe20003800000 */
[----:B------:R-:W-:-:S04]  /*01b0*/  UIADD3 UR6, -UR6, 0x100000, URZ ;  /* 0x0010000006067890 */ /* 0x000fc8000fffe13f */
[----:B------:R-:W-:Y:S02]  /*01c0*/  USHF.L.U32 UR7, UR6, 0xb, URZ ;  /* 0x0000000b06077899 */ /* 0x000fe4000800063f */
[----:B------:R-:W-:Y:S02]  /*01d0*/  USHF.L.U32 UR6, UR6, 0x1, URZ ;  /* 0x0000000106067899 */ /* 0x000fe4000800063f */
[----:B0-----:R-:W-:Y:S02]  /*01e0*/  ULEA UR8, UR8, UR4, 0x18 ;  /* 0x0000000408087291 */ /* 0x001fe4000f8ec03f */
[----:B------:R-:W-:-:S04]  /*01f0*/  UIADD3 UR4, -UR5, 0x100000, URZ ;  /* 0x0010000005047890 */ /* 0x000fc8000fffe13f */
[----:B------:R-:W-:Y:S02]  /*0200*/  USHF.L.U32 UR5, UR4, 0xb, URZ ;  /* 0x0000000b04057899 */ /* 0x000fe4000800063f */
[----:B------:R-:W-:Y:S01]  /*0210*/  USHF.L.U32 UR4, UR4, 0x1, URZ ;  /* 0x0000000104047899 */ /* 0x000fe2000800063f */
[----:B------:R-:W0:Y:S11]  /*0220*/  FENCE.VIEW.ASYNC.S ;  /* 0x00000000000073c6 */ /* 0x000e360000000000 */
[----:B0-----:R0:W1:Y:S01]  /*0230*/  SYNCS.EXCH.64 URZ, [UR8], UR4 ;  /* 0x00000004083f75b2 */ /* 0x0010620008000100 */
[----:B------:R0:W2:Y:S01]  /*0240*/  SYNCS.EXCH.64 URZ, [UR8+0x28], UR6 ;  /* 0x00002806083f75b2 */ /* 0x0000a20008000100 */
[----:B------:R0:W3:Y:S01]  /*0250*/  SYNCS.EXCH.64 URZ, [UR8+0x8], UR4 ;  /* 0x00000804083f75b2 */ /* 0x0000e20008000100 */
[----:B------:R0:W4:Y:S01]  /*0260*/  SYNCS.EXCH.64 URZ, [UR8+0x30], UR6 ;  /* 0x00003006083f75b2 */ /* 0x0001220008000100 */
[----:B------:R0:W0:Y:S01]  /*0270*/  SYNCS.EXCH.64 URZ, [UR8+0x10], UR4 ;  /* 0x00001004083f75b2 */ /* 0x0000220008000100 */
[----:B------:R0:W0:Y:S01]  /*0280*/  SYNCS.EXCH.64 URZ, [UR8+0x38], UR6 ;  /* 0x00003806083f75b2 */ /* 0x0000220008000100 */
[----:B------:R0:W0:Y:S01]  /*0290*/  SYNCS.EXCH.64 URZ, [UR8+0x18], UR4 ;  /* 0x00001804083f75b2 */ /* 0x0000220008000100 */
[----:B------:R0:W0:Y:S01]  /*02a0*/  SYNCS.EXCH.64 URZ, [UR8+0x40], UR6 ;  /* 0x00004006083f75b2 */ /* 0x0000220008000100 */
[----:B------:R0:W0:Y:S01]  /*02b0*/  SYNCS.EXCH.64 URZ, [UR8+0x20], UR4 ;  /* 0x00002004083f75b2 */ /* 0x0000220008000100 */
[----:B------:R0:W0:Y:S01]  /*02c0*/  SYNCS.EXCH.64 URZ, [UR8+0x48], UR6 ;  /* 0x00004806083f75b2 */ /* 0x0000220008000100 */
[----:B------:R-:W-:Y:S01]  /*02d0*/  NOP ;  /* 0x0000000000007918 */ /* 0x000fe20000000000 */
.L_x_2:
[----:B------:R-:W5:Y:S01]  /*02e0*/  SHFL.IDX PT, R0, R0, RZ, 0x1f ;  /* 0x00001fff00007589 */ /* 0x000f6200000e0000 */
[----:B------:R-:W1:Y:S01]  /*02f0*/  LDC R2, c[0x0][0x65c] ;  /* 0x00019700ff027b82 */ /* 0x000e620000000800 */
[----:B------:R-:W-:Y:S02]  /*0300*/  ELECT P0, URZ, PT ;  /* 0x00000000003f782f */ /* 0x000fe40003800000 */
[----:B------:R-:W-:Y:S01]  /*0310*/  LOP3.LUT R7, R7, 0xfffff7ff, RZ, 0xc0, !PT ;  /* 0xfffff7ff07077812 */ /* 0x000fe200078ec0ff */
[----:B------:R-:W2:Y:S01]  /*0320*/  S2R R5, SR_CTAID.Y ;  /* 0x0000000000057919 */ /* 0x000ea20000002600 */
[----:B0-----:R-:W-:Y:S01]  /*0330*/  UMOV UR4, 0x20 ;  /* 0x0000002000047882 */ /* 0x001fe20000000000 */
[----:B------:R-:W-:Y:S01]  /*0340*/  NOP ;  /* 0x0000000000007918 */ /* 0x000fe20000000000 */
[----:B------:R-:W-:Y:S01]  /*0350*/  ISETP.NE.AND P2, PT, R10, RZ, PT ;  /* 0x000000ff0a00720c */ /* 0x000fe20003f45270 */
[----:B------:R-:W0:Y:S01]  /*0360*/  S2R R6, SR_CTAID.X ;  /* 0x0000000000067919 */ /* 0x000e220000002500 */
[----:B------:R-:W-:Y:S01]  /*0370*/  NOP ;  /* 0x0000000000007918 */ /* 0x000fe20000000000 */
[----:B-----5:R-:W-:-:S02]  /*0380*/  ISETP.NE.OR P0, PT, R0, RZ, !P0 ;  /* 0x000000ff0000720c */ /* 0x020fc40004705670 */
[----:B-1----:R-:W-:-:S11]  /*0390*/  ISETP.NE.AND P3, PT, R2, 0x1, PT ;  /* 0x000000010200780c */ /* 0x002fd60003f65270 */
[----:B------:R-:W-:Y:S01]  /*03a0*/  VOTEU.ALL UP0, P0 ;  /* 0x00000000003f7886 */ /* 0x000fe20000000000 */
[----:B------:R-:W-:Y:S01]  /*03b0*/  VOTEU.ALL UP1, P0 ;  /* 0x00000000003f7886 */ /* 0x000fe20000020000 */
[----:B------:R-:W-:Y:S01]  /*03c0*/  @P3 LOP3.LUT R7, R7, 0x800, RZ, 0xfc, !PT ;  /* 0x0000080007073812 */ /* 0x000fe200078efcff */
[----:B------:R-:W0:Y:S01]  /*03d0*/  @P3 LDC R17, c[0x0][0x10] ;  /* 0x00000400ff113b82 */ /* 0x000e220000000800 */
[----:B------:R-:W-:Y:S01]  /*03e0*/  SHF.R.S32.HI R7, RZ, 0x1f, R4 ;  /* 0x0000001fff077819 */ /* 0x000fe20000011404 */
[----:B------:R-:W-:Y:S01]  /*03f0*/  @!UP0 UMOV UR6, 0x400 ;  /* 0x0000040000068882 */ /* 0x000fe20000000000 */
[----:B------:R-:W-:-:S04]  /*0400*/  @!UP0 UIADD3 UR4, -UR4, 0x100000, URZ ;  /* 0x0010000004048890 */ /* 0x000fc8000fffe13f */
[----:B------:R-:W-:Y:S02]  /*0410*/  @!UP0 USHF.L.U32 UR5, UR4, 0xb, URZ ;  /* 0x0000000b04058899 */ /* 0x000fe4000800063f */
[----:B------:R-:W-:Y:S01]  /*0420*/  @!UP0 USHF.L.U32 UR4, UR4, 0x1, URZ ;  /* 0x0000000104048899 */ /* 0x000fe2000800063f */
[----:B--2---:R-:W-:Y:S01]  /*0430*/  @P3 IMAD.MOV.U32 R8, RZ, RZ, R5 ;  /* 0x000000ffff083224 */ /* 0x004fe200078e0005 */
[----:B------:R-:W-:Y:S01]  /*0440*/  LEA.HI R7, R7, R4, RZ, 0x2 ;  /* 0x0000000407077211 */ /* 0x000fe200078f10ff */
[----:B------:R-:W-:Y:S01]  /*0450*/  @P3 IMAD.MOV.U32 R9, RZ, RZ, RZ ;  /* 0x000000ffff093224 */ /* 0x000fe200078e00ff */
[----:B------:R-:W1:Y:S02]  /*0460*/  @!UP0 S2UR UR7, SR_CgaCtaId ;  /* 0x00000000000789c3 */ /* 0x000e640000008800 */
[----:B------:R-:W-:-:S05]  /*0470*/  LOP3.LUT R7, R7, 0xfffffffc, RZ, 0xc0, !PT ;  /* 0xfffffffc07077812 */ /* 0x000fca00078ec0ff */
[----:B------:R-:W-:Y:S01]  /*0480*/  IMAD.IADD R0, R4, 0x1, -R7 ;  /* 0x0000000104007824 */ /* 0x000fe200078e0a07 */
[----:B------:R-:W-:Y:S01]  /*0490*/  LOP3.LUT R4, R3, 0x7f, RZ, 0xc0, !PT ;  /* 0x0000007f03047812 */ /* 0x000fe200078ec0ff */
[----:B------:R-:W2:Y:S01]  /*04a0*/  @!P3 LDC R11, c[0x0][0xc] ;  /* 0x00000300ff0bbb82 */ /* 0x000ea20000000800 */
[----:B------:R-:W-:Y:S02]  /*04b0*/  IMAD.MOV.U32 R7, RZ, RZ, RZ ;  /* 0x000000ffff077224 */ /* 0x000fe400078e00ff */
[----:B------:R-:W-:Y:S01]  /*04c0*/  ISETP.NE.AND P1, PT, R0, 0x3, PT ;  /* 0x000000030000780c */ /* 0x000fe20003f25270 */
[----:B0-----:R-:W-:Y:S01]  /*04d0*/  @P3 IMAD.WIDE.U32 R16, R6, R17, R8 ;  /* 0x0000001106103225 */ /* 0x001fe200078e0008 */
[----:B-1----:R-:W-:Y:S01]  /*04e0*/  @!UP0 ULEA UR8, UR7, UR6, 0x18 ;  /* 0x0000000607088291 */ /* 0x002fe2000f8ec03f */
[----:B------:R-:W-:Y:S02]  /*04f0*/  VOTEU.ALL UP0, P0 ;  /* 0x00000000003f7886 */ /* 0x000fe40000000000 */
[----:B------:R-:W-:Y:S01]  /*0500*/  ULDC UR6, c[0x0][0xc] ;  /* 0x0000030000067ab9 */ /* 0x000fe20000000800 */
[----:B------:R-:W-:Y:S01]  /*0510*/  ISETP.EQ.OR P0, PT, R0, RZ, !P1 ;  /* 0x000000ff0000720c */ /* 0x000fe20004f02670 */
[----:B------:R-:W-:-:S03]  /*0520*/  ULDC UR7, c[0x0][0x10] ;  /* 0x0000040000077ab9 */ /* 0x000fc60000000800 */
[C---:B------:R-:W-:Y:S01]  /*0530*/  ISETP.EQ.AND P0, PT, R10.reuse, RZ, P0 ;  /* 0x000000ff0a00720c */ /* 0x040fe20000702270 */
[----:B------:R-:W-:Y:S02]  /*0540*/  VIADD R10, R10, 0xffffffff ;  /* 0xffffffff0a0a7836 */ /* 0x000fe40000000000 */
[----:B--2---:R-:W-:Y:S01]  /*0550*/  @!P3 IMAD.WIDE.U32 R8, R11, R5, R6 ;  /* 0x000000050b08b225 */ /* 0x004fe200078e0006 */
[----:B------:R-:W0:Y:S02]  /*0560*/  FENCE.VIEW.ASYNC.S ;  /* 0x00000000000073c6 */ /* 0x000e240000000000 */
[----:B0-----:R-:W3:Y:S01]  /*0570*/  @!UP0 SYNCS.EXCH.64 URZ, [UR8+0x60], UR4 ;  /* 0x00006004083f85b2 */ /* 0x001ee20008000100 */
[----:B------:R-:W-:Y:S01]  /*0580*/  SEL R18, RZ, 0x1, !P0 ;  /* 0x00000001ff127807 */ /* 0x000fe20004000000 */
[----:B------:R-:W-:Y:S01]  /*0590*/  @P3 IMAD.MOV.U32 R11, RZ, RZ, RZ ;  /* 0x000000ffff0b3224 */ /* 0x000fe200078e00ff */
[----:B------:R-:W-:Y:S01]  /*05a0*/  ISETP.GE.U32.AND P1, PT, R10, 0x2, PT ;  /* 0x000000020a00780c */ /* 0x000fe20003f26070 */
[----:B------:R-:W-:-:S02]  /*05b0*/  @!P3 IMAD.MOV.U32 R16, RZ, RZ, R8 ;  /* 0x000000ffff10b224 */ /* 0x000fc400078e0008 */
[----:B------:R-:W-:Y:S01]  /*05c0*/  @P3 IMAD.IADD R17, R17, 0x1, R11 ;  /* 0x0000000111113824 */ /* 0x000fe200078e020b */
[----:B------:R-:W-:Y:S01]  /*05d0*/  SEL R18, R18, 0x2, P1 ;  /* 0x0000000212127807 */ /* 0x000fe20000800000 */
[----:B------:R-:W-:Y:S01]  /*05e0*/  @!P3 IMAD.MOV.U32 R17, RZ, RZ, R9 ;  /* 0x000000ffff11b224 */ /* 0x000fe200078e0009 */
[----:B------:R0:W3:Y:S01]  /*05f0*/  @!UP1 SYNCS.EXCH.64 URZ, [UR8+0x68], UR4 ;  /* 0x00006804083f95b2 */ /* 0x0000e20008000100 */
[----:B------:R-:W-:Y:S01]  /*0600*/  NOP ;  /* 0x0000000000007918 */ /* 0x000fe20000000000 */
[----:B0-----:R-:W-:-:S03]  /*0610*/  UIMAD.WIDE.U32 UR4, UR6, UR7, URZ ;  /* 0x00000007060472a5 */ /* 0x001fc6000f8e003f */
[----:B------:R-:W-:Y:S02]  /*0620*/  ULDC UR6, c[0x0][0x14] ;  /* 0x0000050000067ab9 */ /* 0x000fe40000000800 */
[----:B------:R-:W-:Y:S02]  /*0630*/  UIMAD.WIDE.U32 UR36, UR4, UR6, URZ ;  /* 0x00000006042472a5 */ /* 0x000fe4000f8e003f */
[----:B------:R-:W-:-:S04]  /*0640*/  UIMAD UR42, UR5, UR6, URZ ;  /* 0x00000006052a72a4 */ /* 0x000fc8000f8e023f */
[----:B------:R-:W-:Y:S01]  /*0650*/  UIADD3 UR42, UR37, UR42, URZ ;  /* 0x0000002a252a7290 */ /* 0x000fe2000fffe03f */
[----:B---34-:R-:W-:Y:S06]  /*0660*/  BAR.SYNC.DEFER_BLOCKING 0x0 ;  /* 0x0000000000007b1d */ /* 0x018fec0000010000 */
[----:B------:R-:W-:Y:S05]  /*0670*/  @!P2 BRA `(.L_x_3) ;  /* 0x000000680084a947 */ /* 0x000fea0003800000 */
[----:B------:R-:W-:-:S13]  /*0680*/  ISETP.GT.U32.AND P0, PT, R10, 0x1, PT ;  /* 0x000000010a00780c */ /* 0x000fda0003f04070 */
[----:B------:R-:W-:Y:S05]  /*0690*/  @P0 EXIT ;  /* 0x000000000000094d */ /* 0x000fea0003800000 */
[----:B------:R-:W-:Y:S01]  /*06a0*/  ULDC.64 UR4, c[0x0][0x650] ;  /* 0x0001940000047ab9 */ /* 0x000fe20000000a00 */
[----:B------:R-:W-:Y:S01]  /*06b0*/  PRMT R0, RZ, 0x7610, R0 ;  /* 0x00007610ff007816 */ /* 0x000fe20000000000 */
[----:B------:R-:W-:Y:S01]  /*06c0*/  IMAD.MOV.U32 R107, RZ, RZ, -0x1 ;  /* 0xffffffffff6b7424 */ /* 0x000fe200078e00ff */
[----:B------:R-:W-:Y:S01]  /*06d0*/  ISETP.GE.U32.AND P0, PT, R16, UR4, PT ;  /* 0x0000000410007c0c */ /* 0x000fe2000bf06070 */
[----:B------:R-:W-:Y:S02]  /*06e0*/  IMAD.MOV.U32 R100, RZ, RZ, -0x1 ;  /* 0xffffffffff647424 */ /* 0x000fe400078e00ff */
[----:B------:R-:W-:Y:S01]  /*06f0*/  IMAD.MOV.U32 R19, RZ, RZ, -0x1 ;  /* 0xffffffffff137424 */ /* 0x000fe200078e00ff */
[----:B------:R-:W-:-:S13]  /*0700*/  ISETP.GE.U32.AND.EX P0, PT, R17, UR5, PT, P0 ;  /* 0x0000000511007c0c */ /* 0x000fda000bf06100 */
[----:B------:R-:W-:Y:S05]  /*0710*/  @P0 BRA `(.L_x_4) ;  /* 0x0000000400580947 */ /* 0x000fea0003800000 */
[----:B------:R-:W0:Y:S01]  /*0720*/  LDC.64 R20, c[0x0][0x628] ;  /* 0x00018a00ff147b82 */ /* 0x000e220000000a00 */
[----:B------:R-:W-:Y:S02]  /*0730*/  IMAD.MOV.U32 R8, RZ, RZ, R16 ;  /* 0x000000ffff087224 */ /* 0x000fe400078e0010 */
[----:B------:R-:W-:-:S05]  /*0740*/  IMAD.MOV.U32 R9, RZ, RZ, R17 ;  /* 0x000000ffff097224 */ /* 0x000fca00078e0011 */
[----:B------:R-:W1:Y:S08]  /*0750*/  LDC R0, c[0x0][0x630] ;  /* 0x00018c00ff007b82 */ /* 0x000e700000000800 */
[----:B------:R-:W2:Y:S01]  /*0760*/  LDC.64 R22, c[0x0][0x620] ;  /* 0x00018800ff167b82 */ /* 0x000ea20000000a00 */
[----:B0-----:R-:W-:-:S04]  /*0770*/  ISETP.NE.U32.AND P0, PT, R20, RZ, PT ;  /* 0x000000ff1400720c */ /* 0x001fc80003f05070 */
[----:B------:R-:W-:-:S13]  /*0780*/  ISETP.NE.AND.EX P0, PT, R21, RZ, PT, P0 ;  /* 0x000000ff1500720c */ /* 0x000fda0003f05300 */
[----:B-12---:R-:W-:Y:S05]  /*0790*/  @!P0 BRA `(.L_x_5) ;  /* 0x0000000000288947 */ /* 0x006fea0003800000 */
[----:B------:R-:W0:Y:S02]  /*07a0*/  LDC R13, c[0x0][0x634] ;  /* 0x00018d00ff0d7b82 */ /* 0x000e240000000800 */
[----:B0-----:R-:W-:-:S05]  /*07b0*/  IADD3 R13, P0, R16, R13, RZ ;  /* 0x0000000d100d7210 */ /* 0x001fca0007f1e0ff */
[----:B------:R-:W-:-:S04]  /*07c0*/  IMAD.X R15, RZ, RZ, R17, P0 ;  /* 0x000000ffff0f7224 */ /* 0x000fc800000e0611 */
[----:B------:R-:W-:-:S04]  /*07d0*/  IMAD.WIDE.U32 R8, R15, R20, RZ ;  /* 0x000000140f087225 */ /* 0x000fc800078e00ff */
[----:B------:R-:W-:-:S04]  /*07e0*/  IMAD.WIDE.U32 R10, P0, R13, R21, R8 ;  /* 0x000000150d0a7225 */ /* 0x000fc80007800008 */
[----:B------:R-:W-:-:S04]  /*07f0*/  IMAD.WIDE.U32 R8, R13, R20, RZ ;  /* 0x000000140d087225 */ /* 0x000fc800078e00ff */
[----:B------:R-:W-:Y:S01]  /*0800*/  IMAD.X R13, RZ, RZ, RZ, P0 ;  /* 0x000000ffff0d7224 */ /* 0x000fe200000e06ff */
[----:B------:R-:W-:Y:S01]  /*0810*/  IADD3 RZ, P0, R9, R10, RZ ;  /* 0x0000000a09ff7210 */ /* 0x000fe20007f1e0ff */
[----:B------:R-:W-:-:S04]  /*0820*/  IMAD.MOV.U32 R12, RZ, RZ, R11 ;  /* 0x000000ffff0c7224 */ /* 0x000fc800078e000b */
[----:B------:R-:W-:-:S08]  /*0830*/  IMAD.WIDE.U32.X R8, R15, R21, R12, P0 ;  /* 0x000000150f087225 */ /* 0x000fd000000e040c */
.L_x_5:
[-CC-:B------:R-:W-:Y:S01]  /*0840*/  SHF.R.U64 R25, R8, R0.reuse, R9.reuse ;  /* 0x0000000008197219 */ /* 0x180fe20000001209 */
[----:B------:R-:W0:Y:S01]  /*0850*/  LDC R12, c[0x0][0x618] ;  /* 0x00018600ff0c7b82 */ /* 0x000e220000000800 */
[----:B------:R-:W-:Y:S01]  /*0860*/  SHF.R.U32.HI R7, RZ, R0, R9 ;  /* 0x00000000ff077219 */ /* 0x000fe20000011609 */
[----:B------:R-:W-:Y:S01]  /*0870*/  ULDC UR4, c[0x0][0x150] ;  /* 0x0000540000047ab9 */ /* 0x000fe20000000800 */
[----:B------:R-:W-:Y:S02]  /*0880*/  IADD3 R11, P0, RZ, -R25, RZ ;  /* 0x80000019ff0b7210 */ /* 0x000fe40007f1e0ff */
[----:B------:R-:W-:-:S03]  /*0890*/  I2FP.F32.U32 R0, R6 ;  /* 0x0000000600007245 */ /* 0x000fc60000201000 */
[----:B------:R-:W1:Y:S01]  /*08a0*/  LDC.64 R30, c[0x0][0x640] ;  /* 0x00019000ff1e7b82 */ /* 0x000e620000000a00 */
[----:B------:R-:W-:Y:S02]  /*08b0*/  IMAD.X R13, RZ, RZ, ~R7, P0 ;  /* 0x000000ffff0d7224 */ /* 0x000fe400000e0e07 */
[----:B------:R-:W-:Y:S01]  /*08c0*/  FMUL R0, R0, UR4 ;  /* 0x0000000400007c20 */ /* 0x000fe20008400000 */
[----:B------:R-:W-:Y:S01]  /*08d0*/  IMAD.WIDE.U32 R8, R11, R22, R16 ;  /* 0x000000160b087225 */ /* 0x000fe200078e0010 */
[----:B------:R-:W-:-:S03]  /*08e0*/  ULDC UR4, c[0x0][0x154] ;  /* 0x0000550000047ab9 */ /* 0x000fc60000000800 */
[----:B------:R-:W-:Y:S01]  /*08f0*/  IMAD R10, R13, R22, RZ ;  /* 0x000000160d0a7224 */ /* 0x000fe200078e02ff */
[----:B------:R-:W2:Y:S01]  /*0900*/  LDC R7, c[0x0][0x144] ;  /* 0x00005100ff077b82 */ /* 0x000ea20000000800 */
[----:B------:R-:W3:Y:S02]  /*0910*/  F2I.U32.TRUNC.NTZ R0, R0 ;  /* 0x0000000000007305 */ /* 0x000ee4000020f000 */
[----:B------:R-:W-:-:S04]  /*0920*/  IMAD R11, R11, R23, R10 ;  /* 0x000000170b0b7224 */ /* 0x000fc800078e020a */
[----:B------:R-:W-:Y:S01]  /*0930*/  IMAD.IADD R9, R9, 0x1, R11 ;  /* 0x0000000109097824 */ /* 0x000fe200078e020b */
[----:B------:R-:W4:Y:S01]  /*0940*/  LDC R24, c[0x0][0x608] ;  /* 0x00018200ff187b82 */ /* 0x000f220000000800 */
[----:B------:R-:W-:-:S03]  /*0950*/  IMAD.MOV.U32 R11, RZ, RZ, -0x1 ;  /* 0xffffffffff0b7424 */ /* 0x000fc600078e00ff */
[-CC-:B0-----:R-:W-:Y:S02]  /*0960*/  SHF.R.U64 R22, R8, R12.reuse, R9.reuse ;  /* 0x0000000c08167219 */ /* 0x181fe40000001209 */
[----:B------:R-:W-:Y:S02]  /*0970*/  I2FP.F32.U32 R8, R5 ;  /* 0x0000000500087245 */ /* 0x000fe40000201000 */
[----:B------:R-:W0:Y:S01]  /*0980*/  LDC R28, c[0x0][0x658] ;  /* 0x00019600ff1c7b82 */ /* 0x000e220000000800 */
[----:B-1----:R-:W-:Y:S01]  /*0990*/  ISETP.NE.U32.AND P0, PT, R30, RZ, PT ;  /* 0x000000ff1e00720c */ /* 0x002fe20003f05070 */
[----:B---3--:R-:W-:Y:S02]  /*09a0*/  IMAD.MOV R10, RZ, RZ, -R0 ;  /* 0x000000ffff0a7224 */ /* 0x008fe400078e0a00 */
[----:B------:R-:W-:Y:S01]  /*09b0*/  FMUL R8, R8, UR4 ;  /* 0x0000000408087c20 */ /* 0x000fe20008400000 */
[----:B------:R-:W-:Y:S02]  /*09c0*/  SHF.R.U32.HI R9, RZ, R12, R9 ;  /* 0x0000000cff097219 */ /* 0x000fe40000011609 */
[----:B------:R-:W-:Y:S01]  /*09d0*/  ISETP.NE.AND.EX P0, PT, R31, RZ, PT, P0 ;  /* 0x000000ff1f00720c */ /* 0x000fe20003f05300 */
[----:B------:R1:W3:Y:S01]  /*09e0*/  F2I.U32.TRUNC.NTZ R15, R8 ;  /* 0x00000008000f7305 */ /* 0x0002e2000020f000 */
[----:B------:R-:W1:Y:S01]  /*09f0*/  LDC R20, c[0x0][0x148] ;  /* 0x00005200ff147b82 */ /* 0x000e620000000800 */
[----:B--2---:R-:W-:-:S07]  /*0a00*/  IMAD R0, R7, R10, R6 ;  /* 0x0000000a07007224 */ /* 0x004fce00078e0206 */
[----:B------:R-:W2:Y:S01]  /*0a10*/  LDC R26, c[0x0][0x600] ;  /* 0x00018000ff1a7b82 */ /* 0x000ea20000000800 */
[-CC-:B----4-:R-:W-:Y:S02]  /*0a20*/  SHF.R.U64 R32, R22, R24.reuse, R9.reuse ;  /* 0x0000001816207219 */ /* 0x190fe40000001209 */
[----:B------:R-:W-:Y:S01]  /*0a30*/  SHF.R.U32.HI R7, RZ, R24, R9 ;  /* 0x00000018ff077219 */ /* 0x000fe20000011609 */
[----:B------:R-:W-:-:S04]  /*0a40*/  IMAD.MOV.U32 R9, RZ, RZ, 0x1 ;  /* 0x00000001ff097424 */ /* 0x000fc800078e00ff */
[----:B------:R-:W4:Y:S01]  /*0a50*/  LDC R21, c[0x0][0x648] ;  /* 0x00019200ff157b82 */ /* 0x000f220000000800 */
[-C--:B0-----:R-:W-:Y:S02]  /*0a60*/  SHF.L.U32 R6, R11, R28.reuse, RZ ;  /* 0x0000001c0b067219 */ /* 0x081fe400000006ff */
[--C-:B------:R-:W-:Y:S02]  /*0a70*/  SHF.R.U64 R24, R32, R28, R7.reuse ;  /* 0x0000001c20187219 */ /* 0x100fe40000001207 */
[----:B------:R-:W-:Y:S02]  /*0a80*/  LOP3.LUT R13, RZ, R6, RZ, 0x33, !PT ;  /* 0x00000006ff0d7212 */ /* 0x000fe400078e33ff */
[-C--:B------:R-:W-:Y:S01]  /*0a90*/  SHF.R.U32.HI R7, RZ, R28.reuse, R7 ;  /* 0x0000001cff077219 */ /* 0x080fe20000011607 */
[----:B------:R-:W0:Y:S01]  /*0aa0*/  LDC R23, c[0x0][0x638] ;  /* 0x00018e00ff177b82 */ /* 0x000e220000000800 */
[----:B------:R-:W-:Y:S01]  /*0ab0*/  SHF.L.U32 R12, R9, R28, RZ ;  /* 0x0000001c090c7219 */ /* 0x000fe200000006ff */
[----:B------:R-:W-:-:S06]  /*0ac0*/  IMAD.MOV.U32 R6, RZ, RZ, R24 ;  /* 0x000000ffff067224 */ /* 0x000fcc00078e0018 */
[----:B------:R-:W0:Y:S01]  /*0ad0*/  LDC R107, c[0x0][0x610] ;  /* 0x00018400ff6b7b82 */ /* 0x000e220000000800 */
[----:B-1-3--:R-:W-:Y:S05]  /*0ae0*/  @!P0 BRA `(.L_x_6) ;  /* 0x0000000000288947 */ /* 0x00afea0003800000 */
[----:B------:R-:W1:Y:S02]  /*0af0*/  LDC R11, c[0x0][0x64c] ;  /* 0x00019300ff0b7b82 */ /* 0x000e640000000800 */
[----:B-1----:R-:W-:-:S05]  /*0b00*/  IADD3 R11, P0, R24, R11, RZ ;  /* 0x0000000b180b7210 */ /* 0x002fca0007f1e0ff */
        /* <DEDUP_REMOVED lines=8> */
.L_x_6:
[----:B----4-:R-:W-:Y:S01]  /*0b90*/  SHF.R.U64 R6, R6, R21, R7 ;  /* 0x0000001506067219 */ /* 0x010fe20000001207 */
[----:B--2---:R-:W-:Y:S01]  /*0ba0*/  VIADD R7, R26, 0xffffffff ;  /* 0xffffffff1a077836 */ /* 0x004fe20000000000 */
[----:B------:R-:W-:Y:S01]  /*0bb0*/  LOP3.LUT R13, R32, R13, RZ, 0xc0, !PT ;  /* 0x0000000d200d7212 */ /* 0x000fe200078ec0ff */
[----:B------:R-:W-:Y:S02]  /*0bc0*/  IMAD.MOV R15, RZ, RZ, -R15 ;  /* 0x000000ffff0f7224 */ /* 0x000fe400078e0a0f */
[----:B------:R-:W-:Y:S02]  /*0bd0*/  IMAD.MOV R8, RZ, RZ, -R6 ;  /* 0x000000ffff087224 */ /* 0x000fe400078e0a06 */
[----:B------:R-:W-:Y:S01]  /*0be0*/  IMAD R13, R12, R6, R13 ;  /* 0x000000060c0d7224 */ /* 0x000fe200078e020d */
[----:B------:R-:W-:Y:S01]  /*0bf0*/  LOP3.LUT R6, R22, R7, RZ, 0xc0, !PT ;  /* 0x0000000716067212 */ /* 0x000fe200078ec0ff */
[----:B------:R-:W-:Y:S02]  /*0c00*/  @P3 IMAD R0, R20, R15, R5 ;  /* 0x0000000f14003224 */ /* 0x000fe400078e0205 */
[----:B0-----:R-:W-:-:S02]  /*0c10*/  IMAD R5, R8, R23, R24 ;  /* 0x0000001708057224 */ /* 0x001fc400078e0218 */
[----:B------:R-:W-:Y:S02]  /*0c20*/  IMAD R107, R13, R107, R0 ;  /* 0x0000006b0d6b7224 */ /* 0x000fe400078e0200 */
[----:B------:R-:W-:Y:S02]  /*0c30*/  IMAD R6, R5, R26, R6 ;  /* 0x0000001a05067224 */ /* 0x000fe400078e0206 */
[----:B------:R-:W-:Y:S02]  /*0c40*/  IMAD.MOV.U32 R0, RZ, RZ, 0x1 ;  /* 0x00000001ff007424 */ /* 0x000fe400078e00ff */
[----:B------:R-:W-:Y:S01]  /*0c50*/  IMAD.MOV.U32 R19, RZ, RZ, R25 ;  /* 0x000000ffff137224 */ /* 0x000fe200078e0019 */
[----:B------:R-:W-:Y:S02]  /*0c60*/  SEL R100, R6, R107, !P3 ;  /* 0x0000006b06647207 */ /* 0x000fe40005800000 */
[----:B------:R-:W-:-:S07]  /*0c70*/  SEL R107, R107, R6, !P3 ;  /* 0x000000066b6b7207 */ /* 0x000fce0005800000 */
.L_x_4:
[----:B------:R-:W-:-:S08]  /*0c80*/  NOP ;  /* 0x0000000000007918 */ /* 0x000fd00000000000 */
[----:B------:R-:W0:Y:S02]  /*0c90*/  USETMAXREG.TRY_ALLOC.CTAPOOL UP0, 0xe8 ;  /* 0x000000e8000079c8 */ /* 0x000e240008000600 */
[----:B0-----:R-:W-:-:S13]  /*0ca0*/  PLOP3.LUT P0, PT, PT, PT, UP0, 0x80, 0x0 ;  /* 0x000000000000781c */ /* 0x001fda0003f0f008 */
[----:B------:R-:W-:Y:S05]  /*0cb0*/  @!P0 BRA `(.L_x_4) ;  /* 0xfffffffc00f08947 */ /* 0x000fea000383ffff */
[----:B------:R-:W-:Y:S01]  /*0cc0*/  ULDC.64 UR4, c[0x0][0x598] ;  /* 0x0001660000047ab9 */ /* 0x000fe20000000a00 */
[----:B------:R-:W-:Y:S01]  /*0cd0*/  ULDC.64 UR38, c[0x0][0x208] ;  /* 0x0000820000267ab9 */ /* 0x000fe20000000a00 */
[----:B------:R-:W-:-:S04]  /*0ce0*/  ISETP.NE.U32.AND P0, PT, RZ, UR4, PT ;  /* 0x00000004ff007c0c */ /* 0x000fc8000bf05070 */
[----:B------:R-:W-:-:S13]  /*0cf0*/  ISETP.NE.AND.EX P0, PT, RZ, UR5, PT, P0 ;  /* 0x00000005ff007c0c */ /* 0x000fda000bf05300 */
[----:B------:R-:W-:Y:S05]  /*0d00*/  @!P0 BRA `(.L_x_7) ;  /* 0x00000000001c8947 */ /* 0x000fea0003800000 */
[----:B------:R-:W0:Y:S02]  /*0d10*/  LDC.64 R6, c[0x0][0x598] ;  /* 0x00016600ff067b82 */ /* 0x000e240000000a00 */
[----:B0-----:R-:W2:Y:S02]  /*0d20*/  LDG.E.64 R6, desc[UR38][R6.64] ;  /* 0x0000002606067981 */ /* 0x001ea4000c1e1b00 */
[----:B--2---:R-:W-:-:S04]  /*0d30*/  ISETP.NE.U32.AND P0, PT, R6, RZ, PT ;  /* 0x000000ff0600720c */ /* 0x004fc80003f05070 */
[----:B------:R-:W-:-:S13]  /*0d40*/  ISETP.NE.AND.EX P0, PT, R7, RZ, PT, P0 ;  /* 0x000000ff0700720c */ /* 0x000fda0003f05300 */
[----:B------:R-:W-:Y:S05]  /*0d50*/  @!P0 BRA `(.L_x_7) ;  /* 0x0000000000088947 */ /* 0x000fea0003800000 */
[----:B------:R0:W5:Y:S01]  /*0d60*/  LD.E R88, desc[UR38][R6.64] ;  /* 0x0000002606587980 */ /* 0x000162000c101900 */
[----:B------:R-:W-:Y:S05]  /*0d70*/  BRA `(.L_x_8) ;  /* 0x0000000000247947 */ /* 0x000fea0003800000 */
.L_x_7:
[----:B------:R-:W-:Y:S02]  /*0d80*/  ULDC.64 UR4, c[0x0][0x588] ;  /* 0x0001620000047ab9 */ /* 0x000fe40000000a00 */
[----:B------:R-:W-:-:S04]  /*0d90*/  ISETP.NE.U32.AND P0, PT, RZ, UR4, PT ;  /* 0x00000004ff007c0c */ /* 0x000fc8000bf05070 */
[----:B------:R-:W-:-:S13]  /*0da0*/  ISETP.NE.AND.EX P0, PT, RZ, UR5, PT, P0 ;  /* 0x00000005ff007c0c */ /* 0x000fda000bf05300 */
[----:B------:R-:W-:Y:S05]  /*0db0*/  @!P0 BRA `(.L_x_9) ;  /* 0x00000000000c8947 */ /* 0x000fea0003800000 */
[----:B------:R-:W0:Y:S02]  /*0dc0*/  LDC.64 R88, c[0x0][0x588] ;  /* 0x00016200ff587b82 */ /* 0x000e240000000a00 */
[----:B0-----:R1:W5:Y:S01]  /*0dd0*/  LDG.E R88, desc[UR38][R88.64] ;  /* 0x0000002658587981 */ /* 0x001362000c1e1900 */
[----:B------:R-:W-:Y:S05]  /*0de0*/  BRA `(.L_x_8) ;  /* 0x0000000000087947 */ /* 0x000fea0003800000 */
.L_x_9:
[----:B------:R-:W-:Y:S02]  /*0df0*/  ULDC UR4, c[0x0][0x580] ;  /* 0x0001600000047ab9 */ /* 0x000fe40000000800 */
[----:B------:R-:W-:-:S07]  /*0e00*/  IMAD.U32 R88, RZ, RZ, UR4 ;  /* 0x00000004ff587e24 */ /* 0x000fce000f8e00ff */
.L_x_8:
[----:B------:R-:W-:Y:S02]  /*0e10*/  ULDC.64 UR4, c[0x0][0x5a0] ;  /* 0x0001680000047ab9 */ /* 0x000fe40000000a00 */
[----:B------:R-:W-:-:S04]  /*0e20*/  ISETP.NE.U32.AND P0, PT, RZ, UR4, PT ;  /* 0x00000004ff007c0c */ /* 0x000fc8000bf05070 */
[----:B------:R-:W-:-:S13]  /*0e30*/  ISETP.NE.AND.EX P0, PT, RZ, UR5, PT, P0 ;  /* 0x00000005ff007c0c */ /* 0x000fda000bf05300 */
[----:B------:R-:W-:Y:S05]  /*0e40*/  @!P0 BRA `(.L_x_10) ;  /* 0x00000000001c8947 */ /* 0x000fea0003800000 */
[----:B0-----:R-:W0:Y:S02]  /*0e50*/  LDC.64 R6, c[0x0][0x5a0] ;  /* 0x00016800ff067b82 */ /* 0x001e240000000a00 */
[----:B0-----:R-:W2:Y:S02]  /*0e60*/  LDG.E.64 R6, desc[UR38][R6.64] ;  /* 0x0000002606067981 */ /* 0x001ea4000c1e1b00 */
[----:B--2---:R-:W-:-:S04]  /*0e70*/  ISETP.NE.U32.AND P0, PT, R6, RZ, PT ;  /* 0x000000ff0600720c */ /* 0x004fc80003f05070 */
[----:B------:R-:W-:-:S13]  /*0e80*/  ISETP.NE.AND.EX P0, PT, R7, RZ, PT, P0 ;  /* 0x000000ff0700720c */ /* 0x000fda0003f05300 */
[----:B------:R-:W-:Y:S05]  /*0e90*/  @!P0 BRA `(.L_x_10) ;  /* 0x0000000000088947 */ /* 0x000fea0003800000 */
[----:B-1----:R0:W5:Y:S01]  /*0ea0*/  LD.E R89, desc[UR38][R6.64] ;  /* 0x0000002606597980 */ /* 0x002162000c101900 */
[----:B------:R-:W-:Y:S05]  /*0eb0*/  BRA `(.L_x_11) ;  /* 0x0000000000247947 */ /* 0x000fea0003800000 */
.L_x_10:
[----:B------:R-:W-:Y:S02]  /*0ec0*/  ULDC.64 UR4, c[0x0][0x590] ;  /* 0x0001640000047ab9 */ /* 0x000fe40000000a00 */
[----:B------:R-:W-:-:S04]  /*0ed0*/  ISETP.NE.U32.AND P0, PT, RZ, UR4, PT ;  /* 0x00000004ff007c0c */ /* 0x000fc8000bf05070 */
[----:B------:R-:W-:-:S13]  /*0ee0*/  ISETP.NE.AND.EX P0, PT, RZ, UR5, PT, P0 ;  /* 0x00000005ff007c0c */ /* 0x000fda000bf05300 */
[----:B------:R-:W-:Y:S05]  /*0ef0*/  @!P0 BRA `(.L_x_12) ;  /* 0x00000000000c8947 */ /* 0x000fea0003800000 */
[----:B0-----:R-:W1:Y:S02]  /*0f00*/  LDC.64 R6, c[0x0][0x590] ;  /* 0x00016400ff067b82 */ /* 0x001e640000000a00 */
[----:B-1----:R1:W5:Y:S01]  /*0f10*/  LDG.E R89, desc[UR38][R6.64] ;  /* 0x0000002606597981 */ /* 0x002362000c1e1900 */
[----:B------:R-:W-:Y:S05]  /*0f20*/  BRA `(.L_x_11) ;  /* 0x0000000000087947 */ /* 0x000fea0003800000 */
.L_x_12:
[----:B------:R-:W-:Y:S02]  /*0f30*/  ULDC UR4, c[0x0][0x584] ;  /* 0x0001610000047ab9 */ /* 0x000fe40000000800 */
[----:B-1----:R-:W-:-:S07]  /*0f40*/  IMAD.U32 R89, RZ, RZ, UR4 ;  /* 0x00000004ff597e24 */ /* 0x002fce000f8e00ff */
.L_x_11:
[----:B------:R-:W-:-:S13]  /*0f50*/  LOP3.LUT P0, RZ, R0, 0xff, RZ, 0xc0, !PT ;  /* 0x000000ff00ff7812 */ /* 0x000fda000780c0ff */
[----:B------:R-:W-:Y:S05]  /*0f60*/  @!P0 EXIT ;  /* 0x000000000000894d */ /* 0x000fea0003800000 */
[----:B------:R-:W2:Y:S01]  /*0f70*/  LDC R91, c[0x0][0x658] ;  /* 0x00019600ff5b7b82 */ /* 0x000ea20000000800 */
[----:B------:R-:W-:Y:S01]  /*0f80*/  ULDC.64 UR6, c[0x0][0x288] ;  /* 0x0000a20000067ab9 */ /* 0x000fe20000000a00 */
[----:B------:R-:W-:Y:S01]  /*0f90*/  LOP3.LUT R14, R14, 0x1, RZ, 0xc0, !PT ;  /* 0x000000010e0e7812 */ /* 0x000fe200078ec0ff */
[----:B------:R-:W-:Y:S01]  /*0fa0*/  UIADD3 UR4, UR7, 0x1f, URZ ;  /* 0x0000001f07047890 */ /* 0x000fe2000fffe03f */
[----:B------:R-:W-:Y:S01]  /*0fb0*/  SHF.R.U32.HI R0, RZ, 0x2, R3 ;  /* 0x00000002ff007819 */ /* 0x000fe20000011603 */
[----:B------:R-:W-:Y:S01]  /*0fc0*/  IMAD.U32 R5, RZ, RZ, UR6 ;  /* 0x00000006ff057e24 */ /* 0x000fe2000f8e00ff */
[----:B------:R-:W-:Y:S01]  /*0fd0*/  SHF.R.U32.HI R4, RZ, 0x1, R4 ;  /* 0x00000001ff047819 */ /* 0x000fe20000011604 */
[----:B------:R-:W-:Y:S01]  /*0fe0*/  USHF.R.S32.HI UR5, URZ, 0x1f, UR4 ;  /* 0x0000001f3f057899 */ /* 0x000fe20008011404 */
[----:B------:R-:W3:Y:S01]  /*0ff0*/  LDC.64 R94, c[0x0][0x5c8] ;  /* 0x00017200ff5e7b82 */ /* 0x000ee20000000a00 */
[----:B------:R-:W-:Y:S01]  /*1000*/  LOP3.LUT R90, R3, 0x3, RZ, 0xc0, !PT ;  /* 0x00000003035a7812 */ /* 0x000fe200078ec0ff */
[----:B01----:R-:W-:Y:S01]  /*1010*/  IMAD.SHL.U32 R7, R14, 0x40, RZ ;  /* 0x000000400e077824 */ /* 0x003fe200078e00ff */
[----:B------:R-:W-:Y:S01]  /*1020*/  LOP3.LUT R0, R0, 0x7, RZ, 0xc0, !PT ;  /* 0x0000000700007812 */ /* 0x000fe200078ec0ff */
[----:B------:R-:W-:Y:S01]  /*1030*/  ULEA.HI UR5, UR5, UR4, URZ, 0x5 ;  /* 0x0000000405057291 */ /* 0x000fe2000f8f283f */
[----:B------:R-:W-:Y:S01]  /*1040*/  LOP3.LUT R23, R4, 0x30, RZ, 0xc0, !PT ;  /* 0x0000003004177812 */ /* 0x000fe200078ec0ff */
[----:B------:R-:W-:Y:S01]  /*1050*/  IMAD R90, R90, -0x2, R5 ;  /* 0xfffffffe5a5a7824 */ /* 0x000fe200078e0205 */
[--C-:B------:R-:W-:Y:S01]  /*1060*/  LOP3.LUT R22, R7, 0x40, R0.reuse, 0xe2, !PT ;  /* 0x0000004007167812 */ /* 0x100fe200078ee200 */
[----:B------:R-:W-:Y:S01]  /*1070*/  USHF.R.S32.HI UR43, URZ, 0x5, UR5 ;  /* 0x000000053f2b7899 */ /* 0x000fe20008011405 */
[----:B------:R-:W-:Y:S01]  /*1080*/  IADD3 R5, RZ, -R23, -R0 ;  /* 0x80000017ff057210 */ /* 0x000fe20007ffe800 */
[----:B------:R-:W-:Y:S01]  /*1090*/  IMAD.MOV.U32 R0, RZ, RZ, -0x1 ;  /* 0xffffffffff007424 */ /* 0x000fe200078e00ff */
[C---:B------:R-:W-:Y:S01]  /*10a0*/  LOP3.LUT R97, R3.reuse, 0x80, RZ, 0xc0, !PT ;  /* 0x0000008003617812 */ /* 0x040fe200078ec0ff */
[----:B------:R-:W-:Y:S01]  /*10b0*/  IMAD.MOV.U32 R4, RZ, RZ, 0x1 ;  /* 0x00000001ff047424 */ /* 0x000fe200078e00ff */
[----:B------:R-:W-:Y:S01]  /*10c0*/  UISETP.LT.AND UP0, UPT, UR43, 0x1, UPT ;  /* 0x000000012b00788c */ /* 0x000fe2000bf01270 */
[----:B------:R-:W-:Y:S01]  /*10d0*/  IMAD R5, R14, -0x40, R5 ;  /* 0xffffffc00e057824 */ /* 0x000fe200078e0205 */
[----:B------:R-:W-:Y:S01]  /*10e0*/  ULDC UR4, c[0x0][0x284] ;  /* 0x0000a10000047ab9 */ /* 0x000fe20000000800 */
[----:B--2---:R-:W-:Y:S01]  /*10f0*/  SHF.L.U32 R0, R0, R91, RZ ;  /* 0x0000005b00007219 */ /* 0x004fe200000006ff */
[----:B------:R-:W-:Y:S01]  /*1100*/  USEL UR44, UR43, 0x1, UP0 ;  /* 0x000000012b2c7887 */ /* 0x000fe20008000000 */
[----:B------:R-:W-:Y:S01]  /*1110*/  LOP3.LUT R22, R22, R23, RZ, 0xfc, !PT ;  /* 0x0000001716167212 */ /* 0x000fe200078efcff */
[----:B------:R-:W-:Y:S01]  /*1120*/  IMAD.SHL.U32 R96, R3, 0x2, RZ ;  /* 0x0000000203607824 */ /* 0x000fe200078e00ff */
[----:B------:R-:W-:Y:S01]  /*1130*/  SHF.L.U32 R91, R4, R91, RZ ;  /* 0x0000005b045b7219 */ /* 0x000fe200000006ff */
[----:B------:R-:W-:Y:S01]  /*1140*/  VIADD R99, R5, UR4 ;  /* 0x0000000405637c36 */ /* 0x000fe20008000000 */
[----:B------:R-:W-:Y:S01]  /*1150*/  LOP3.LUT R112, R18, 0x1, RZ, 0xfc, !PT ;  /* 0x0000000112707812 */ /* 0x000fe200078efcff */
[----:B------:R-:W-:Y:S01]  /*1160*/  IMAD.MOV.U32 R23, RZ, RZ, RZ ;  /* 0x000000ffff177224 */ /* 0x000fe200078e00ff */
[C-C-:B---3--:R-:W-:Y:S01]  /*1170*/  SHF.L.U64.HI R92, R94.reuse, 0x7, R95.reuse ;  /* 0x000000075e5c7819 */ /* 0x148fe2000001025f */
[----:B------:R-:W-:Y:S01]  /*1180*/  UIADD3 UR44, UR43, -UR44, URZ ;  /* 0x8000002c2b2c7290 */ /* 0x000fe2000fffe03f */
[C---:B------:R-:W-:Y:S01]  /*1190*/  SHF.L.U64.HI R93, R94.reuse, 0x3, R95 ;  /* 0x000000035e5d7819 */ /* 0x040fe2000001025f */
[C---:B------:R-:W-:Y:S01]  /*11a0*/  IMAD.SHL.U32 R95, R94.reuse, 0x80, RZ ;  /* 0x000000805e5f7824 */ /* 0x040fe200078e00ff */
[----:B------:R-:W-:Y:S01]  /*11b0*/  SHF.R.U32.HI R97, RZ, 0x7, R97 ;  /* 0x00000007ff617819 */ /* 0x000fe20000011661 */
[----:B------:R-:W-:Y:S01]  /*11c0*/  IMAD.SHL.U32 R94, R94, 0x8, RZ ;  /* 0x000000085e5e7824 */ /* 0x000fe200078e00ff */
[----:B------:R-:W-:Y:S01]  /*11d0*/  LOP3.LUT R98, RZ, R0, RZ, 0x33, !PT ;  /* 0x00000000ff627212 */ /* 0x000fe200078e33ff */
[----:B------:R-:W-:Y:S01]  /*11e0*/  UMOV UR40, URZ ;  /* 0x0000003f00287c82 */ /* 0x000fe20008000000 */
[----:B------:R-:W-:-:S05]  /*11f0*/  UMOV UR41, URZ ;  /* 0x0000003f00297c82 */ /* 0x000fca0008000000 */
.L_x_156:
[----:B0-----:R-:W0:Y:S01]  /*1200*/  SHFL.IDX PT, R0, R97, RZ, 0x1f ;  /* 0x00001fff61007589 */ /* 0x001e2200000e0000 */
[----:B-1----:R-:W1:Y:S01]  /*1210*/  S2UR UR7, SR_CgaCtaId ;  /* 0x00000000000779c3 */ /* 0x002e620000008800 */
[----:B------:R-:W-:Y:S01]  /*1220*/  UMOV UR6, 0x400 ;  /* 0x0000040000067882 */ /* 0x000fe20000000000 */
[----:B0-----:R-:W-:Y:S01]  /*1230*/  R2UR UR4, R0 ;  /* 0x00000000000472ca */ /* 0x001fe200000e0000 */
[----:B-1----:R-:W-:-:S12]  /*1240*/  ULEA UR46, UR7, UR6, 0x18 ;  /* 0x00000006072e7291 */ /* 0x002fd8000f8ec03f */
[----:B------:R-:W-:-:S04]  /*1250*/  ULEA.HI UR5, UR4, UR4, URZ, 0x1 ;  /* 0x0000000404057291 */ /* 0x000fc8000f8f083f */
[----:B------:R-:W-:-:S04]  /*1260*/  ULOP3.LUT UR5, UR5, 0xffffe, URZ, 0xc0, !UPT ;  /* 0x000ffffe05057892 */ /* 0x000fc8000f8ec03f */
[----:B------:R-:W-:-:S03]  /*1270*/  UIADD3 UR5, UR4, -UR5, URZ ;  /* 0x8000000504057290 */ /* 0x000fc6000fffe03f */
[----:B------:R-:W-:Y:S01]  /*1280*/  ULDC UR4, c[0x0][0x28c] ;  /* 0x0000a30000047ab9 */ /* 0x000fe20000000800 */
[----:B------:R-:W-:Y:S01]  /*1290*/  ULEA UR5, UR5, UR46, 0xc ;  /* 0x0000002e05057291 */ /* 0x000fe2000f8e603f */
[----:B------:R-:W-:-:S03]  /*12a0*/  ISETP.LT.AND P0, PT, RZ, UR4, PT ;  /* 0x00000004ff007c0c */ /* 0x000fc6000bf01270 */
[----:B------:R-:W-:-:S04]  /*12b0*/  UIADD3 UR5, UR5, 0x100, URZ ;  /* 0x0000010005057890 */ /* 0x000fc8000fffe03f */
[----:B------:R-:W-:-:S04]  /*12c0*/  USHF.R.U32.HI UR5, URZ, 0x4, UR5 ;  /* 0x000000043f057899 */ /* 0x000fc80008011605 */
[----:B------:R-:W-:-:S04]  /*12d0*/  ULOP3.LUT UR5, UR5, 0x3fff, URZ, 0xc0, !UPT ;  /* 0x00003fff05057892 */ /* 0x000fc8000f8ec03f */
[----:B------:R-:W-:Y:S01]  /*12e0*/  ULOP3.LUT UR45, UR5, 0x10000, URZ, 0xfc, !UPT ;  /* 0x00010000052d7892 */ /* 0x000fe2000f8efc3f */
[----:B--2345:R-:W-:Y:S11]  /*12f0*/  @P0 BRA `(.L_x_13) ;  /* 0x0000000000400947 */ /* 0x03cff60003800000 */
[----:B------:R-:W-:Y:S01]  /*1300*/  MOV R0, 0x0 ;  /* 0x0000000000007802 */ /* 0x000fe20000000f00 */
[----:B------:R-:W-:Y:S01]  /*1310*/  ULDC.64 UR4, c[0x4][0x68] ;  /* 0x01001a0000047ab9 */ /* 0x000fe20000000a00 */
[----:B------:R-:W-:Y:S01]  /*1320*/  ULDC.64 UR6, c[0x4][0x8] ;  /* 0x0100020000067ab9 */ /* 0x000fe20000000a00 */
[----:B------:R-:W-:Y:S01]  /*1330*/  IMAD.U32 R4, RZ, RZ, UR4 ;  /* 0x00000004ff047e24 */ /* 0x000fe2000f8e00ff */
[----:B------:R0:W1:Y:S01]  /*1340*/  LDC.64 R14, c[0x4][R0] ;  /* 0x01000000000e7b82 */ /* 0x0000620000000a00 */
[----:B------:R-:W-:Y:S01]  /*1350*/  IMAD.U32 R5, RZ, RZ, UR5 ;  /* 0x00000005ff057e24 */ /* 0x000fe2000f8e00ff */
[----:B------:R-:W-:Y:S01]  /*1360*/  ULDC.64 UR4, c[0x4][0x70] ;  /* 0x01001c0000047ab9 */ /* 0x000fe20000000a00 */
[----:B------:R-:W-:Y:S02]  /*1370*/  IMAD.U32 R10, RZ, RZ, UR6 ;  /* 0x00000006ff0a7e24 */ /* 0x000fe4000f8e00ff */
[----:B------:R-:W-:Y:S02]  /*1380*/  IMAD.U32 R6, RZ, RZ, UR4 ;  /* 0x00000004ff067e24 */ /* 0x000fe4000f8e00ff */
[----:B------:R-:W-:-:S02]  /*1390*/  IMAD.U32 R7, RZ, RZ, UR5 ;  /* 0x00000005ff077e24 */ /* 0x000fc4000f8e00ff */
[----:B------:R-:W-:Y:S02]  /*13a0*/  IMAD.U32 R11, RZ, RZ, UR7 ;  /* 0x00000007ff0b7e24 */ /* 0x000fe4000f8e00ff */
[----:B------:R-:W-:Y:S02]  /*13b0*/  IMAD.MOV.U32 R8, RZ, RZ, 0x1e1 ;  /* 0x000001e1ff087424 */ /* 0x000fe400078e00ff */
[----:B------:R-:W-:Y:S02]  /*13c0*/  IMAD.MOV.U32 R12, RZ, RZ, 0x1 ;  /* 0x00000001ff0c7424 */ /* 0x000fe400078e00ff */
[----:B0-----:R-:W-:-:S07]  /*13d0*/  IMAD.MOV.U32 R13, RZ, RZ, RZ ;  /* 0x000000ffff0d7224 */ /* 0x001fce00078e00ff */
[----:B------:R-:W-:-:S07]  /*13e0*/  LEPC R20, `(.L_x_13) ;  /* 0x000000001014794e */ /* 0x000fce0000000000 */
[----:B-1---5:R-:W-:Y:S05]  /*13f0*/  CALL.ABS.NOINC R14 ;  /* 0x000000000e007343 */ /* 0x022fea0003c00000 */
.L_x_13:
[----:B------:R-:W-:-:S13]  /*1400*/  ISETP.NE.AND P0, PT, R112, 0x3, PT ;  /* 0x000000037000780c */ /* 0x000fda0003f05270 */
[----:B------:R-:W-:Y:S05]  /*1410*/  @!P0 BRA `(.L_x_14) ;  /* 0x0000000000048947 */ /* 0x000fea0003800000 */
[----:B------:R-:W-:Y:S01]  /*1420*/  BPT.TRAP 0x1 ;  /* 0x000000040000795c */ /* 0x000fe20000300000 */
.L_x_14:
[----:B------:R-:W-:Y:S02]  /*1430*/  IMAD.U32 R3, RZ, RZ, UR41 ;  /* 0x00000029ff037e24 */ /* 0x000fe4000f8e00ff */
[----:B------:R-:W-:-:S03]  /*1440*/  IMAD.U32 R0, RZ, RZ, UR40 ;  /* 0x00000028ff007e24 */ /* 0x000fc6000f8e00ff */
[----:B------:R-:W-:Y:S02]  /*1450*/  LEA R3, R3, UR46, 0x3 ;  /* 0x0000002e03037c11 */ /* 0x000fe4000f8e18ff */
[----:B------:R-:W-:-:S04]  /*1460*/  SHF.L.U32 R0, R0, 0x1f, RZ ;  /* 0x0000001f00007819 */ /* 0x000fc800000006ff */
[----:B------:R0:W1:Y:S01]  /*1470*/  SYNCS.PHASECHK.TRANS64.TRYWAIT P1, [R3+URZ], R0 ;  /* 0x00000000030075a7 */ /* 0x000062000802017f */
[----:B------:R-:W-:Y:S05]  /*1480*/  @!P0 BRA `(.L_x_15) ;  /* 0x0000000000048947 */ /* 0x000fea0003800000 */
[----:B------:R-:W-:Y:S01]  /*1490*/  BPT.TRAP 0x1 ;  /* 0x000000040000795c */ /* 0x000fe20000300000 */
.L_x_15:
[----:B------:R-:W-:-:S05]  /*14a0*/  IMAD.U32 R4, RZ, RZ, UR44 ;  /* 0x0000002cff047e24 */ /* 0x000fca000f8e00ff */
[----:B------:R-:W-:Y:S01]  /*14b0*/  ISETP.GE.AND P2, PT, R4, 0x1, PT ;  /* 0x000000010400780c */ /* 0x000fe20003f46270 */
[----:B-1----:R-:W-:-:S12]  /*14c0*/  @P1 BRA `(.L_x_16) ;  /* 0x0000000000081947 */ /* 0x002fd80003800000 */
[----:B------:R-:W1:Y:S02]  /*14d0*/  SYNCS.PHASECHK.TRANS64.TRYWAIT P1, [R3+URZ], R0 ;  /* 0x00000000030075a7 */ /* 0x000e64000802017f */
[----:B-1----:R-:W-:Y:S05]  /*14e0*/  @!P1 BRA `(.L_x_17) ;  /* 0x00000070007c9947 */ /* 0x002fea0003800000 */
.L_x_16:
[----:B------:R-:W-:Y:S05]  /*14f0*/  WARPSYNC.ALL ;  /* 0x0000000000007948 */ /* 0x000fea0003800000 */
[----:B------:R-:W-:Y:S01]  /*1500*/  UIADD3 UR4, UR46, 0x14100, URZ ;  /* 0x000141002e047890 */ /* 0x000fe2000fffe03f */
[----:B------:R-:W-:Y:S01]  /*1510*/  WARPGROUP.ARRIVE ;  /* 0x00000000000079c5 */ /* 0x000fe20000000000 */
[----:B------:R-:W-:Y:S02]  /*1520*/  ULEA UR10, UR41, UR45, 0xa ;  /* 0x0000002d290a7291 */ /* 0x000fe4000f8e503f */
[----:B------:R-:W-:Y:S01]  /*1530*/  USHF.R.U32.HI UR4, URZ, 0x4, UR4 ;  /* 0x000000043f047899 */ /* 0x000fe20008011604 */
[----:B------:R-:W-:Y:S01]  /*1540*/  UMOV UR5, 0x80000020 ;  /* 0x8000002000057882 */ /* 0x000fe20000000000 */
[----:B------:R-:W-:-:S02]  /*1550*/  UMOV UR7, 0x80000020 ;  /* 0x8000002000077882 */ /* 0x000fc40000000000 */
[----:B------:R-:W-:Y:S02]  /*1560*/  ULOP3.LUT UR4, UR4, 0x3fff, URZ, 0xc0, !UPT ;  /* 0x00003fff04047892 */ /* 0x000fe4000f8ec03f */
[----:B------:R-:W-:Y:S02]  /*1570*/  UIADD3 UR11, UR10, 0x200, URZ ;  /* 0x000002000a0b7890 */ /* 0x000fe4000fffe03f */
[----:B------:R-:W-:-:S03]  /*1580*/  ULOP3.LUT UR8, UR4, 0x10000, URZ, 0xfc, !UPT ;  /* 0x0001000004087892 */ /* 0x000fc6000f8efc3f */
[----:B------:R-:W-:Y:S01]  /*1590*/  UMOV UR4, UR10 ;  /* 0x0000000a00047c82 */ /* 0x000fe20008000000 */
[----:B------:R-:W-:-:S07]  /*15a0*/  ULEA UR9, UR41, UR8, 0x8 ;  /* 0x0000000829097291 */ /* 0x000fce000f8e403f */
[----:B------:R-:W-:Y:S02]  /*15b0*/  UMOV UR6, UR9 ;  /* 0x0000000900067c82 */ /* 0x000fe40008000000 */
[----:B------:R-:W-:Y:S01]  /*15c0*/  HGMMA.64x64x16.F32 R56, gdesc[UR4], RZ, !UPT, gsb0 ;  /* 0x00e00000043879f0 */ /* 0x000fe2000c0008ff */
[----:B------:R-:W-:Y:S01]  /*15d0*/  UMOV UR4, UR11 ;  /* 0x0000000b00047c82 */ /* 0x000fe20008000000 */
[----:B------:R-:W-:Y:S01]  /*15e0*/  UMOV UR5, 0x80000020 ;  /* 0x8000002000057882 */ /* 0x000fe20000000000 */
[----:B------:R-:W-:Y:S02]  /*15f0*/  WARPGROUP.DEPBAR.LE gsb0, 0x0 ;  /* 0x00008000000079c5 */ /* 0x000fe40000010000 */
[----:B------:R-:W-:-:S06]  /*1600*/  WARPGROUP.ARRIVE ;  /* 0x00000000000079c5 */ /* 0x000fcc0000000000 */
[----:B------:R-:W-:Y:S01]  /*1610*/  HGMMA.64x64x16.F32 R24, gdesc[UR4], RZ, !UPT, gsb0 ;  /* 0x00e00000041879f0 */ /* 0x000fe2000c0008ff */
[----:B------:R-:W-:Y:S02]  /*1620*/  UIADD3 UR4, UR10, 0x2, URZ ;  /* 0x000000020a047890 */ /* 0x000fe4000fffe03f */
[----:B------:R-:W-:Y:S01]  /*1630*/  UIADD3 UR6, UR9, 0x2, URZ ;  /* 0x0000000209067890 */ /* 0x000fe2000fffe03f */
[----:B------:R-:W-:Y:S01]  /*1640*/  UMOV UR5, 0x80000020 ;  /* 0x8000002000057882 */ /* 0x000fe20000000000 */
[----:B------:R-:W-:Y:S01]  /*1650*/  UMOV UR7, 0x80000020 ;  /* 0x8000002000077882 */ /* 0x000fe20000000000 */
[----:B------:R-:W-:Y:S01]  /*1660*/  UIADD3 UR10, UR10, 0x202, URZ ;  /* 0x000002020a0a7890 */ /* 0x000fe2000fffe03f */
[----:B------:R-:W-:Y:S02]  /*1670*/  WARPGROUP.DEPBAR.LE gsb0, 0x0 ;  /* 0x00008000000079c5 */ /* 0x000fe40000010000 */
[----:B------:R-:W-:-:S06]  /*1680*/  WARPGROUP.ARRIVE ;  /* 0x00000000000079c5 */ /* 0x000fcc0000000000 */
[----:B------:R-:W-:Y:S01]  /*1690*/  HGMMA.64x64x16.F32 R56, gdesc[UR4], R56, gsb0 ;  /* 0x00e00000043879f0 */ /* 0x000fe20008000838 */
[----:B------:R-:W-:Y:S01]  /*16a0*/  UMOV UR4, UR10 ;  /* 0x0000000a00047c82 */ /* 0x000fe20008000000 */
[----:B------:R-:W-:Y:S01]  /*16b0*/  UMOV UR5, 0x80000020 ;  /* 0x8000002000057882 */ /* 0x000fe20000000000 */
[----:B------:R-:W-:Y:S02]  /*16c0*/  WARPGROUP.DEPBAR.LE gsb0, 0x0 ;  /* 0x00008000000079c5 */ /* 0x000fe40000010000 */
[----:B------:R-:W-:-:S06]  /*16d0*/  WARPGROUP.ARRIVE ;  /* 0x00000000000079c5 */ /* 0x000fcc0000000000 */
[----:B------:R-:W-:Y:S03]  /*16e0*/  HGMMA.64x64x16.F32 R24, gdesc[UR4], R24, gsb0 ;  /* 0x00e00000041879f0 */ /* 0x000fe60008000818 */
[----:B------:R-:W-:Y:S02]  /*16f0*/  WARPGROUP.DEPBAR.LE gsb0, 0x0 ;  /* 0x00008000000079c5 */ /* 0x000fe40000010000 */
[----:B------:R-:W-:Y:S05]  /*1700*/  @!P2 BRA `(.L_x_18) ;  /* 0x000000040014a947 */ /* 0x000fea0003800000 */
[----:B------:R-:W-:Y:S01]  /*1710*/  UIADD3 UR4, UR41, 0x1, URZ ;  /* 0x0000000129047890 */ /* 0x000fe2000fffe03f */
[----:B01----:R-:W-:Y:S01]  /*1720*/  IMAD.U32 R0, RZ, RZ, UR44 ;  /* 0x0000002cff007e24 */ /* 0x003fe2000f8e00ff */
[----:B------:R-:W-:Y:S02]  /*1730*/  UMOV UR10, UR41 ;  /* 0x00000029000a7c82 */ /* 0x000fe40008000000 */
[----:B------:R-:W-:-:S04]  /*1740*/  UISETP.NE.AND UP0, UPT, UR4, 0x5, UPT ;  /* 0x000000050400788c */ /* 0x000fc8000bf05270 */
[----:B------:R-:W-:Y:S02]  /*1750*/  USEL UR5, URZ, 0x1, UP0 ;  /* 0x000000013f057887 */ /* 0x000fe40008000000 */
[----:B------:R-:W-:Y:S02]  /*1760*/  USEL UR9, UR4, URZ, UP0 ;  /* 0x0000003f04097287 */ /* 0x000fe40008000000 */
[----:B------:R-:W-:-:S06]  /*1770*/  ULOP3.LUT UR5, UR40, UR5, URZ, 0x3c, !UPT ;  /* 0x0000000528057292 */ /* 0x000fcc000f8e3c3f */
[----:B------:R-:W-:-:S07]  /*1780*/  IMAD.U32 R5, RZ, RZ, UR5 ;  /* 0x00000005ff057e24 */ /* 0x000fce000f8e00ff */
.L_x_25:
[----:B01----:R-:W-:Y:S05]  /*1790*/  @!P0 BRA `(.L_x_19) ;  /* 0x0000000000048947 */ /* 0x003fea0003800000 */
[----:B------:R-:W-:Y:S01]  /*17a0*/  BPT.TRAP 0x1 ;  /* 0x000000040000795c */ /* 0x000fe20000300000 */
.L_x_19:
[----:B------:R-:W0:Y:S01]  /*17b0*/  S2UR UR5, SR_CgaCtaId ;  /* 0x00000000000579c3 */ /* 0x000e220000008800 */
[----:B------:R-:W-:Y:S01]  /*17c0*/  UMOV UR4, 0x400 ;  /* 0x0000040000047882 */ /* 0x000fe20000000000 */
[----:B------:R-:W-:Y:S01]  /*17d0*/  SHF.L.U32 R3, R5, 0x1f, RZ ;  /* 0x0000001f05037819 */ /* 0x000fe200000006ff */
[----:B0-----:R-:W-:-:S04]  /*17e0*/  ULEA UR14, UR5, UR4, 0x18 ;  /* 0x00000004050e7291 */ /* 0x001fc8000f8ec03f */
[----:B------:R-:W-:-:S09]  /*17f0*/  ULEA UR4, UR9, UR14, 0x3 ;  /* 0x0000000e09047291 */ /* 0x000fd2000f8e183f */
[----:B------:R0:W1:Y:S01]  /*1800*/  SYNCS.PHASECHK.TRANS64.TRYWAIT P1, [UR4], R3 ;  /* 0x00000003ff0075a7 */ /* 0x0000620008020144 */
[----:B------:R-:W-:Y:S05]  /*1810*/  @!P0 BRA `(.L_x_20) ;  /* 0x0000000000048947 */ /* 0x000fea0003800000 */
[----:B------:R-:W-:Y:S01]  /*1820*/  BPT.TRAP 0x1 ;  /* 0x000000040000795c */ /* 0x000fe20000300000 */
.L_x_20:
[----:B-1----:R-:W-:Y:S05]  /*1830*/  @P1 BRA `(.L_x_21) ;  /* 0x0000000000081947 */ /* 0x002fea0003800000 */
[----:B------:R-:W1:Y:S02]  /*1840*/  SYNCS.PHASECHK.TRANS64.TRYWAIT P1, [UR4], R3 ;  /* 0x00000003ff0075a7 */ /* 0x000e640008020144 */
[----:B-1----:R-:W-:Y:S05]  /*1850*/  @!P1 BRA `(.L_x_22) ;  /* 0x0000006c00b49947 */ /* 0x002fea0003800000 */
.L_x_21:
[----:B------:R-:W-:Y:S01]  /*1860*/  ULEA UR11, UR9, UR8, 0x8 ;  /* 0x00000008090b7291 */ /* 0x000fe2000f8e403f */
[----:B------:R-:W-:Y:S01]  /*1870*/  WARPGROUP.ARRIVE ;  /* 0x00000000000079c5 */ /* 0x000fe20000000000 */
[----:B------:R-:W-:Y:S01]  /*1880*/  ULEA UR12, UR9, UR45, 0xa ;  /* 0x0000002d090c7291 */ /* 0x000fe2000f8e503f */
[----:B------:R-:W-:Y:S01]  /*1890*/  UMOV UR7, 0x80000020 ;  /* 0x8000002000077882 */ /* 0x000fe20000000000 */
[----:B------:R-:W-:Y:S02]  /*18a0*/  UMOV UR5, 0x80000020 ;  /* 0x8000002000057882 */ /* 0x000fe40000000000 */
[----:B------:R-:W-:Y:S01]  /*18b0*/  UIADD3 UR13, UR12, 0x200, URZ ;  /* 0x000002000c0d7890 */ /* 0x000fe2000fffe03f */
[----:B------:R-:W-:Y:S02]  /*18c0*/  UMOV UR6, UR11 ;  /* 0x0000000b00067c82 */ /* 0x000fe40008000000 */
[----:B------:R-:W-:Y:S02]  /*18d0*/  UMOV UR4, UR12 ;  /* 0x0000000c00047c82 */ /* 0x000fe40008000000 */
[----:B------:R-:W-:Y:S01]  /*18e0*/  HGMMA.64x64x16.F32 R56, gdesc[UR4], R56, gsb0 ;  /* 0x00e00000043879f0 */ /* 0x000fe20008000838 */
[----:B------:R-:W-:Y:S01]  /*18f0*/  UMOV UR5, 0x80000020 ;  /* 0x8000002000057882 */ /* 0x000fe20000000000 */
[----:B------:R-:W-:Y:S01]  /*1900*/  UMOV UR4, UR13 ;  /* 0x0000000d00047c82 */ /* 0x000fe20008000000 */
[----:B------:R-:W-:-:S02]  /*1910*/  WARPGROUP.DEPBAR.LE gsb0, 0x0 ;  /* 0x00008000000079c5 */ /* 0x000fc40000010000 */
[----:B------:R-:W-:-:S06]  /*1920*/  WARPGROUP.ARRIVE ;  /* 0x00000000000079c5 */ /* 0x000fcc0000000000 */
[----:B------:R-:W-:Y:S01]  /*1930*/  HGMMA.64x64x16.F32 R24, gdesc[UR4], R24, gsb0 ;  /* 0x00e00000041879f0 */ /* 0x000fe20008000818 */
        /* <DEDUP_REMOVED lines=15> */
[----:B------:R-:W-:Y:S01]  /*1a30*/  BPT.TRAP 0x1 ;  /* 0x000000040000795c */ /* 0x000fe20000300000 */
.L_x_23:
[----:B------:R-:W-:Y:S01]  /*1a40*/  ULEA UR4, UR10, UR14, 0x3 ;  /* 0x0000000e0a047291 */ /* 0x000fe2000f8e183f */
[----:B------:R-:W-:-:S03]  /*1a50*/  ISETP.GT.U32.AND P1, PT, R18, 0x1, PT ;  /* 0x000000011200780c */ /* 0x000fc60003f24070 */
[----:B------:R-:W-:-:S04]  /*1a60*/  UIADD3 UR4, UR4, 0x28, URZ ;  /* 0x0000002804047890 */ /* 0x000fc8000fffe03f */
[----:B------:R-:W-:-:S09]  /*1a70*/  UPRMT UR4, URZ, 0x654, UR4 ;  /* 0x000006543f047896 */ /* 0x000fd20008000004 */
[----:B------:R-:W-:Y:S01]  /*1a80*/  SYNCS.ARRIVE.TRANS64.RED.A1T0 RZ, [UR4], RZ ;  /* 0x000000ffffff79a7 */ /* 0x000fe20008100404 */
[----:B------:R-:W-:Y:S05]  /*1a90*/  @P1 BRA `(.L_x_24) ;  /* 0x0000000000041947 */ /* 0x000fea0003800000 */
[----:B------:R-:W-:Y:S01]  /*1aa0*/  BPT.TRAP 0x1 ;  /* 0x000000040000795c */ /* 0x000fe20000300000 */
.L_x_24:
[----:B------:R-:W-:Y:S01]  /*1ab0*/  UIADD3 UR9, UR9, 0x1, URZ ;  /* 0x0000000109097890 */ /* 0x000fe2000fffe03f */
[C---:B------:R-:W-:Y:S01]  /*1ac0*/  ISETP.GT.AND P1, PT, R0.reuse, 0x1, PT ;  /* 0x000000010000780c */ /* 0x040fe20003f24270 */
[----:B------:R-:W-:Y:S01]  /*1ad0*/  UIADD3 UR10, UR10, 0x1, URZ ;  /* 0x000000010a0a7890 */ /* 0x000fe2000fffe03f */
[----:B------:R-:W-:Y:S01]  /*1ae0*/  VIADD R0, R0, 0xffffffff ;  /* 0xffffffff00007836 */ /* 0x000fe20000000000 */
[----:B------:R-:W-:Y:S02]  /*1af0*/  UISETP.NE.AND UP0, UPT, UR9, 0x5, UPT ;  /* 0x000000050900788c */ /* 0x000fe4000bf05270 */
[----:B------:R-:W-:Y:S02]  /*1b00*/  UISETP.NE.AND UP1, UPT, UR10, 0x5, UPT ;  /* 0x000000050a00788c */ /* 0x000fe4000bf25270 */
[----:B------:R-:W-:Y:S02]  /*1b10*/  USEL UR4, URZ, 0x1, UP0 ;  /* 0x000000013f047887 */ /* 0x000fe40008000000 */
[----:B------:R-:W-:-:S02]  /*1b20*/  USEL UR9, UR9, URZ, UP0 ;  /* 0x0000003f09097287 */ /* 0x000fc40008000000 */
[----:B------:R-:W-:Y:S02]  /*1b30*/  USEL UR10, UR10, URZ, UP1 ;  /* 0x0000003f0a0a7287 */ /* 0x000fe40008800000 */
[----:B------:R-:W-:Y:S01]  /*1b40*/  LOP3.LUT R5, R5, UR4, RZ, 0x3c, !PT ;  /* 0x0000000405057c12 */ /* 0x000fe2000f8e3cff */
[----:B------:R-:W-:Y:S09]  /*1b50*/  @P1 BRA `(.L_x_25) ;  /* 0xfffffffc000c1947 */ /* 0x000ff2000383ffff */
.L_x_18:
[----:B01----:R-:W0:Y:S02]  /*1b60*/  LDC R0, c[0x0][0x28c] ;  /* 0x0000a300ff007b82 */ /* 0x003e240000000800 */
[----:B0-----:R-:W-:-:S13]  /*1b70*/  ISETP.GE.AND P1, PT, R0, 0x1, PT ;  /* 0x000000010000780c */ /* 0x001fda0003f26270 */
[----:B------:R-:W-:Y:S05]  /*1b80*/  @!P1 BRA `(.L_x_26) ;  /* 0x0000000000409947 */ /* 0x000fea0003800000 */
[----:B------:R-:W-:Y:S05]  /*1b90*/  @!P0 BRA `(.L_x_27) ;  /* 0x0000000000048947 */ /* 0x000fea0003800000 */
[----:B------:R-:W-:Y:S01]  /*1ba0*/  BPT.TRAP 0x1 ;  /* 0x000000040000795c */ /* 0x000fe20000300000 */
.L_x_27:
[----:B------:R-:W0:Y:S01]  /*1bb0*/  S2UR UR7, SR_CgaCtaId ;  /* 0x00000000000779c3 */ /* 0x000e220000008800 */
[----:B------:R-:W-:Y:S01]  /*1bc0*/  UIADD3 UR6, UR44, UR41, URZ ;  /* 0x000000292c067290 */ /* 0x000fe2000fffe03f */
[----:B------:R-:W-:-:S03]  /*1bd0*/  ISETP.GT.U32.AND P0, PT, R18, 0x1, PT ;  /* 0x000000011200780c */ /* 0x000fc60003f04070 */
[----:B------:R-:W-:-:S04]  /*1be0*/  UIMAD.WIDE.U32 UR4, UR6, -0x33333333, URZ ;  /* 0xcccccccd060478a5 */ /* 0x000fc8000f8e003f */
[----:B------:R-:W-:-:S03]  /*1bf0*/  USHF.R.U32.HI UR4, URZ, 0x2, UR5 ;  /* 0x000000023f047899 */ /* 0x000fc60008011605 */
[----:B------:R-:W-:Y:S01]  /*1c00*/  UMOV UR5, 0x400 ;  /* 0x0000040000057882 */ /* 0x000fe20000000000 */
[----:B------:R-:W-:Y:S02]  /*1c10*/  UIMAD UR6, UR4, -0x5, UR6 ;  /* 0xfffffffb040678a4 */ /* 0x000fe4000f8e0206 */
[----:B0-----:R-:W-:-:S04]  /*1c20*/  ULEA UR5, UR7, UR5, 0x18 ;  /* 0x0000000507057291 */ /* 0x001fc8000f8ec03f */
[----:B------:R-:W-:-:S04]  /*1c30*/  ULEA UR6, UR6, UR5, 0x3 ;  /* 0x0000000506067291 */ /* 0x000fc8000f8e183f */
[----:B------:R-:W-:-:S04]  /*1c40*/  UIADD3 UR6, UR6, 0x28, URZ ;  /* 0x0000002806067890 */ /* 0x000fc8000fffe03f */
[----:B------:R-:W-:-:S09]  /*1c50*/  UPRMT UR6, URZ, 0x654, UR6 ;  /* 0x000006543f067896 */ /* 0x000fd20008000006 */
[----:B------:R-:W-:Y:S01]  /*1c60*/  SYNCS.ARRIVE.TRANS64.RED.A1T0 RZ, [UR6], RZ ;  /* 0x000000ffffff79a7 */ /* 0x000fe20008100406 */
[----:B------:R-:W-:Y:S05]  /*1c70*/  @P0 BRA `(.L_x_26) ;  /* 0x0000000000040947 */ /* 0x000fea0003800000 */
[----:B------:R-:W-:Y:S01]  /*1c80*/  BPT.TRAP 0x1 ;  /* 0x000000040000795c */ /* 0x000fe20000300000 */
.L_x_26:
[----:B------:R-:W-:Y:S01]  /*1c90*/  IMAD.SHL.U32 R3, R100, 0x40, RZ ;  /* 0x0000004064037824 */ /* 0x000fe200078e00ff */
[----:B------:R-:W-:Y:S01]  /*1ca0*/  UIADD3 UR41, UR43, UR41, URZ ;  /* 0x000000292b297290 */ /* 0x000fe2000fffe03f */
[----:B------:R-:W-:Y:S01]  /*1cb0*/  SHF.R.S32.HI R21, RZ, 0x1f, R19 ;  /* 0x0000001fff157819 */ /* 0x000fe20000011413 */
[----:B------:R-:W-:Y:S01]  /*1cc0*/  ULDC UR7, c[0x0][0x288] ;  /* 0x0000a20000077ab9 */ /* 0x000fe20000000800 */
[----:B------:R-:W-:Y:S01]  /*1cd0*/  IMAD.SHL.U32 R6, R107, 0x100, RZ ;  /* 0x000001006b067824 */ /* 0x000fe200078e00ff */
[C---:B------:R-:W-:Y:S01]  /*1ce0*/  LOP3.LUT R8, R3.reuse, 0x6, R96, 0xf8, !PT ;  /* 0x0000000603087812 */ /* 0x040fe200078ef860 */
[----:B------:R-:W-:Y:S01]  /*1cf0*/  UISETP.GT.U32.AND UP0, UPT, UR41, 0x4, UPT ;  /* 0x000000042900788c */ /* 0x000fe2000bf04070 */
[----:B------:R-:W-:Y:S01]  /*1d00*/  ISETP.GE.AND P0, PT, R3, UR7, PT ;  /* 0x0000000703007c0c */ /* 0x000fe2000bf06270 */
[----:B------:R-:W-:Y:S01]  /*1d10*/  ULDC.64 UR4, c[0x0][0x5d0] ;  /* 0x0001740000047ab9 */ /* 0x000fe20000000a00 */
[----:B------:R-:W-:Y:S01]  /*1d20*/  SHF.R.S32.HI R9, RZ, 0x1f, R8 ;  /* 0x0000001fff097819 */ /* 0x000fe20000011408 */
[----:B------:R-:W-:Y:S01]  /*1d30*/  ULDC UR10, c[0x0][0x284] ;  /* 0x0000a100000a7ab9 */ /* 0x000fe20000000800 */
[----:B------:R-:W-:Y:S01]  /*1d40*/  IMAD R0, R21, UR4, RZ ;  /* 0x0000000415007c24 */ /* 0x000fe2000f8e02ff */
[----:B------:R-:W-:Y:S01]  /*1d50*/  UISETP.LT.U32.AND UP0, UPT, UR43, 0x5, UP0 ;  /* 0x000000052b00788c */ /* 0x000fe20008701070 */
[----:B------:R-:W-:Y:S01]  /*1d60*/  ISETP.GE.OR P0, PT, R6, UR10, P0 ;  /* 0x0000000a06007c0c */ /* 0x000fe20008706670 */
[----:B------:R-:W-:Y:S01]  /*1d70*/  UISETP.GE.U32.AND UP1, UPT, UR43, 0x5, UPT ;  /* 0x000000052b00788c */ /* 0x000fe2000bf26070 */
[C---:B------:R-:W-:Y:S01]  /*1d80*/  IMAD R7, R19.reuse, UR5, R0 ;  /* 0x0000000513077c24 */ /* 0x040fe2000f8e0200 */
[----:B------:R-:W-:Y:S01]  /*1d90*/  USEL UR6, URZ, 0x1, !UP0 ;  /* 0x000000013f067887 */ /* 0x000fe2000c000000 */
[----:B------:R-:W-:Y:S01]  /*1da0*/  IMAD.WIDE.U32 R4, R19, UR4, R8 ;  /* 0x0000000413047c25 */ /* 0x000fe2000f8e0008 */
[----:B------:R-:W-:Y:S01]  /*1db0*/  UIMAD.WIDE.U32 UR4, UR41, -0x33333333, URZ ;  /* 0xcccccccd290478a5 */ /* 0x000fe2000f8e003f */
[----:B------:R-:W-:-:S02]  /*1dc0*/  ULDC.64 UR8, c[0x0][0x5c8] ;  /* 0x0001720000087ab9 */ /* 0x000fc40000000a00 */
[----:B------:R-:W-:Y:S01]  /*1dd0*/  IMAD.WIDE R106, R107, 0x100, R22 ;  /* 0x000001006b6a7825 */ /* 0x000fe200078e0216 */
[----:B------:R-:W-:Y:S02]  /*1de0*/  USHF.R.U32.HI UR4, URZ, 0x2, UR5 ;  /* 0x000000023f047899 */ /* 0x000fe40008011605 */
[----:B------:R-:W-:Y:S01]  /*1df0*/  ULOP3.LUT UR40, UR40, UR6, URZ, 0x3c, !UPT ;  /* 0x0000000628287292 */ /* 0x000fe2000f8e3c3f */
[----:B------:R-:W-:Y:S01]  /*1e00*/  IMAD R11, R107, UR8, RZ ;  /* 0x000000086b0b7c24 */ /* 0x000fe2000f8e02ff */
[----:B------:R-:W-:Y:S01]  /*1e10*/  UIMAD UR41, UR4, -0x5, UR41 ;  /* 0xfffffffb042978a4 */ /* 0x000fe2000f8e0229 */
[----:B------:R-:W-:Y:S01]  /*1e20*/  IMAD.IADD R5, R5, 0x1, R7 ;  /* 0x0000000105057824 */ /* 0x000fe200078e0207 */
[----:B------:R-:W-:Y:S01]  /*1e30*/  @UP1 ULOP3.LUT UR40, UR40, 0x1, UR4, 0x78, !UPT ;  /* 0x0000000128281892 */ /* 0x000fe2000f8e7804 */
[C---:B------:R-:W-:Y:S02]  /*1e40*/  IMAD R11, R106.reuse, UR9, R11 ;  /* 0x000000096a0b7c24 */ /* 0x040fe4000f8e020b */
[----:B------:R-:W-:-:S04]  /*1e50*/  IMAD.WIDE.U32 R110, R106, UR8, R4 ;  /* 0x000000086a6e7c25 */ /* 0x000fc8000f8e0004 */
[----:B------:R-:W-:Y:S01]  /*1e60*/  IMAD.MOV.U32 R0, RZ, RZ, -0x1 ;  /* 0xffffffffff007424 */ /* 0x000fe200078e00ff */
[----:B------:R-:W-:Y:S06]  /*1e70*/  @P0 BRA `(.L_x_28) ;  /* 0x0000004c00000947 */ /* 0x000fec0003800000 */
[----:B-----5:R-:W-:Y:S01]  /*1e80*/  FSETP.NEU.AND P1, PT, R89, RZ, PT ;  /* 0x000000ff5900720b */ /* 0x020fe20003f2d000 */
[----:B------:R-:W-:Y:S01]  /*1e90*/  IMAD.IADD R4, R90, 0x1, -R3 ;  /* 0x000000015a047824 */ /* 0x000fe200078e0a03 */
[----:B------:R-:W-:Y:S01]  /*1ea0*/  BSSY B0, `(.L_x_28) ;  /* 0x00004bd000007945 */ /* 0x000fe20003800000 */
[----:B------:R-:W-:Y:S02]  /*1eb0*/  IMAD.IADD R3, R99, 0x1, -R6 ;  /* 0x0000000163037824 */ /* 0x000fe400078e0a06 */
[----:B------:R-:W-:Y:S01]  /*1ec0*/  IMAD.IADD R103, R111, 0x1, R11 ;  /* 0x000000016f677824 */ /* 0x000fe200078e020b */
[----:B------:R-:W-:-:S04]  /*1ed0*/  ISETP.GT.AND P6, PT, R4, RZ, PT ;  /* 0x000000ff0400720c */ /* 0x000fc80003fc4270 */
[----:B------:R-:W-:-:S03]  /*1ee0*/  ISETP.GT.AND P0, PT, R3, RZ, P6 ;  /* 0x000000ff0300720c */ /* 0x000fc60003704270 */
[----:B------:R-:W-:Y:S10]  /*1ef0*/  @!P1 BRA `(.L_x_29) ;  /* 0x0000003400709947 */ /* 0x000ff40003800000 */
[----:B------:R-:W0:Y:S01]  /*1f00*/  LDC.64 R14, c[0x0][0x5b8] ;  /* 0x00016e00ff0e7b82 */ /* 0x000e220000000a00 */
[----:B------:R-:W-:-:S07]  /*1f10*/  ULDC.64 UR4, c[0x0][0x5c0] ;  /* 0x0001700000047ab9 */ /* 0x000fce0000000a00 */
[----:B------:R-:W1:Y:S08]  /*1f20*/  LDC.64 R104, c[0x0][0x5b0] ;  /* 0x00016c00ff687b82 */ /* 0x000e700000000a00 */
[----:B------:R-:W2:Y:S01]  /*1f30*/  LDC.64 R12, c[0x0][0x5a8] ;  /* 0x00016a00ff0c7b82 */ /* 0x000ea20000000a00 */
[-C--:B0-----:R-:W-:Y:S02]  /*1f40*/  IMAD R6, R21, R14.reuse, RZ ;  /* 0x0000000e15067224 */ /* 0x081fe400078e02ff */
[----:B------:R-:W-:-:S04]  /*1f50*/  IMAD.WIDE.U32 R20, R19, R14, R8 ;  /* 0x0000000e13147225 */ /* 0x000fc800078e0008 */
[----:B------:R-:W-:Y:S02]  /*1f60*/  IMAD R113, R19, R15, R6 ;  /* 0x0000000f13717224 */ /* 0x000fe400078e0206 */
[-C--:B-1----:R-:W-:Y:S02]  /*1f70*/  IMAD R5, R107, R104.reuse, RZ ;  /* 0x000000686b057224 */ /* 0x082fe400078e02ff */
[----:B------:R-:W-:Y:S02]  /*1f80*/  IMAD.IADD R101, R21, 0x1, R113 ;  /* 0x0000000115657824 */ /* 0x000fe400078e0271 */
[----:B------:R-:W-:Y:S02]  /*1f90*/  IMAD.MOV.U32 R100, RZ, RZ, R20 ;  /* 0x000000ffff647224 */ /* 0x000fe400078e0014 */
[C---:B------:R-:W-:Y:S02]  /*1fa0*/  IMAD R117, R106.reuse, R105, R5 ;  /* 0x000000696a757224 */ /* 0x040fe400078e0205 */
[----:B------:R-:W-:-:S04]  /*1fb0*/  IMAD.WIDE.U32 R6, R106, R104, R100 ;  /* 0x000000686a067225 */ /* 0x000fc800078e0064 */
[----:B------:R-:W-:Y:S01]  /*1fc0*/  IMAD.IADD R5, R7, 0x1, R117 ;  /* 0x0000000107057824 */ /* 0x000fe200078e0275 */
[----:B--2---:R-:W-:-:S04]  /*1fd0*/  LEA R10, P1, R6, R12, 0x1 ;  /* 0x0000000c060a7211 */ /* 0x004fc800078208ff */
[----:B------:R-:W-:-:S05]  /*1fe0*/  LEA.HI.X R11, R6, R13, R5, 0x1, P1 ;  /* 0x0000000d060b7211 */ /* 0x000fca00008f0c05 */
[----:B------:R-:W2:Y:S01]  /*1ff0*/  @P0 LDG.E.LTC128B.U16 R5, desc[UR38][R10.64] ;  /* 0x000000260a050981 */ /* 0x000ea2000c1e1520 */
[----:B------:R-:W-:Y:S01]  /*2000*/  ISETP.GT.AND P4, PT, R4, 0x1, PT ;  /* 0x000000010400780c */ /* 0x000fe20003f84270 */
[----:B------:R-:W-:Y:S01]  /*2010*/  IMAD.WIDE.U32 R6, R106, R104, R8 ;  /* 0x000000686a067225 */ /* 0x000fe200078e0008 */
[----:B------:R-:W-:Y:S01]  /*2020*/  BSSY B1, `(.L_x_30) ;  /* 0x0000013000017945 */ /* 0x000fe20003800000 */
[----:B------:R-:W-:Y:S02]  /*2030*/  SHF.L.U64.HI R111, R104, 0x3, R105 ;  /* 0x00000003686f7819 */ /* 0x000fe40000010269 */
[----:B------:R-:W-:Y:S01]  /*2040*/  IMAD.IADD R7, R117, 0x1, R7 ;  /* 0x0000000175077824 */ /* 0x000fe200078e0207 */
[----:B------:R-:W-:Y:S01]  /*2050*/  P2R R116, PR, RZ, 0x10 ;  /* 0x00000010ff747803 */ /* 0x000fe20000000000 */
[----:B------:R-:W-:-:S04]  /*2060*/  IMAD.WIDE.U32 R108, R19, R14, R6 ;  /* 0x0000000e136c7225 */ /* 0x000fc800078e0006 */
[----:B------:R-:W-:Y:S01]  /*2070*/  IMAD.IADD R7, R113, 0x1, R109 ;  /* 0x0000000171077824 */ /* 0x000fe200078e026d */
[----:B------:R-:W-:-:S04]  /*2080*/  LEA R6, P2, R108, R12, 0x1 ;  /* 0x0000000c6c067211 */ /* 0x000fc800078408ff */
[----:B------:R-:W-:Y:S01]  /*2090*/  LEA.HI.X R7, R108, R13, R7, 0x1, P2 ;  /* 0x0000000d6c077211 */ /* 0x000fe200010f0c07 */
[----:B--2---:R-:W-:-:S05]  /*20a0*/  HADD2.F32 R102, -RZ, R5.H0_H0 ;  /* 0x20000005ff667230 */ /* 0x004fca0000004100 */
[----:B------:R-:W-:Y:S01]  /*20b0*/  FMUL R15, R102, R89 ;  /* 0x00000059660f7220 */ /* 0x000fe20000400000 */
[----:B------:R-:W-:-:S03]  /*20c0*/  LEA R102, P1, R110, UR4, 0x1 ;  /* 0x000000046e667c11 */ /* 0x000fc6000f8208ff */
[----:B------:R-:W-:Y:S01]  /*20d0*/  FFMA R15, R56, R88, R15 ;  /* 0x00000058380f7223 */ /* 0x000fe2000000000f */
[----:B------:R-:W-:Y:S01]  /*20e0*/  LEA.HI.X R103, R110, UR5, R103, 0x1, P1 ;  /* 0x000000056e677c11 */ /* 0x000fe200088f0c67 */
[----:B------:R-:W-:Y:S01]  /*20f0*/  IMAD.SHL.U32 R110, R104, 0x8, RZ ;  /* 0x00000008686e7824 */ /* 0x000fe200078e00ff */
[----:B------:R-:W-:Y:S02]  /*2100*/  ISETP.GT.AND P1, PT, R3, RZ, P4 ;  /* 0x000000ff0300720c */ /* 0x000fe40002724270 */
[----:B------:R-:W-:-:S05]  /*2110*/  F2FP.F16.F32.PACK_AB R15, RZ, R15 ;  /* 0x0000000fff0f723e */ /* 0x000fca00000000ff */
[----:B------:R0:W-:Y:S06]  /*2120*/  @P0 STG.E.U16 desc[UR38][R102.64], R15 ;  /* 0x0000000f66000986 */ /* 0x0001ec000c101526 */
[----:B------:R-:W-:Y:S05]  /*2130*/  @!P1 BRA `(.L_x_31) ;  /* 0x0000000000049947 */ /* 0x000fea0003800000 */
[----:B------:R1:W5:Y:S02]  /*2140*/  LDG.E.LTC128B.U16 R5, desc[UR38][R6.64+0x2] ;  /* 0x0000022606057981 */ /* 0x000364000c1e1520 */
.L_x_31:
[----:B------:R-:W-:Y:S05]  /*2150*/  BSYNC B1 ;  /* 0x0000000000017941 */ /* 0x000fea0003800000 */
.L_x_30:
[----:B-----5:R-:W-:Y:S01]  /*2160*/  HADD2.F32 R10, -RZ, R5.H0_H0 ;  /* 0x20000005ff0a7230 */ /* 0x020fe20000004100 */
[----:B------:R-:W-:Y:S01]  /*2170*/  ISETP.GT.AND P0, PT, R3, 0x8, P6 ;  /* 0x000000080300780c */ /* 0x000fe20003704270 */
[----:B------:R-:W-:Y:S01]  /*2180*/  IMAD.WIDE.U32 R114, R106, R104, R110 ;  /* 0x000000686a727225 */ /* 0x000fe200078e006e */
[----:B0-----:R-:W-:-:S03]  /*2190*/  PRMT R15, R5, 0x7610, R15 ;  /* 0x00007610050f7816 */ /* 0x001fc6000000000f */
[----:B------:R-:W-:Y:S01]  /*21a0*/  FMUL R10, R10, R89 ;  /* 0x000000590a0a7220 */ /* 0x000fe20000400000 */
[----:B------:R-:W-:Y:S01]  /*21b0*/  IMAD.IADD R117, R117, 0x1, R115 ;  /* 0x0000000175757824 */ /* 0x000fe200078e0273 */
[----:B------:R-:W-:Y:S02]  /*21c0*/  IADD3 R11, P2, R20, R114, RZ ;  /* 0x00000072140b7210 */ /* 0x000fe40007f5e0ff */
[----:B------:R-:W-:-:S03]  /*21d0*/  FFMA R57, R57, R88, R10 ;  /* 0x0000005839397223 */ /* 0x000fc6000000000a */
[----:B------:R-:W-:Y:S01]  /*21e0*/  IMAD.X R56, R117, 0x1, R101, P2 ;  /* 0x0000000175387824 */ /* 0x000fe200010e0665 */
[C---:B------:R-:W-:Y:S02]  /*21f0*/  LEA R10, P2, R11.reuse, R12, 0x1 ;  /* 0x0000000c0b0a7211 */ /* 0x040fe400078408ff */
[----:B------:R-:W-:Y:S02]  /*2200*/  F2FP.F16.F32.PACK_AB R57, RZ, R57 ;  /* 0x00000039ff39723e */ /* 0x000fe400000000ff */
[----:B------:R-:W-:Y:S01]  /*2210*/  LEA.HI.X R11, R11, R13, R56, 0x1, P2 ;  /* 0x0000000d0b0b7211 */ /* 0x000fe200010f0c38 */
[----:B------:R-:W-:Y:S01]  /*2220*/  @P1 IMAD.MOV.U32 R56, RZ, RZ, R102 ;  /* 0x000000ffff381224 */ /* 0x000fe200078e0066 */
[----:B------:R-:W-:Y:S01]  /*2230*/  PRMT R109, R57, 0x7610, R109 ;  /* 0x00007610396d7816 */ /* 0x000fe2000000006d */
[----:B------:R-:W-:-:S05]  /*2240*/  @P1 IMAD.MOV.U32 R57, RZ, RZ, R103 ;  /* 0x000000ffff391224 */ /* 0x000fca00078e0067 */
[----:B------:R0:W-:Y:S04]  /*2250*/  @P1 STG.E.U16 desc[UR38][R56.64+0x2], R109 ;  /* 0x0000026d38001986 */ /* 0x0001e8000c101526 */
[----:B------:R-:W2:Y:S01]  /*2260*/  @P0 LDG.E.LTC128B.U16 R15, desc[UR38][R10.64] ;  /* 0x000000260a0f0981 */ /* 0x000ea2000c1e1520 */
[----:B------:R-:W-:Y:S01]  /*2270*/  IADD3 R114, P1, R8, R114, RZ ;  /* 0x0000007208727210 */ /* 0x000fe20007f3e0ff */
[----:B------:R-:W-:Y:S01]  /*2280*/  BSSY B1, `(.L_x_32) ;  /* 0x0000012000017945 */ /* 0x000fe20003800000 */
[----:B------:R-:W-:-:S03]  /*2290*/  SHF.L.U64.HI R119, R94, 0x1, R93 ;  /* 0x000000015e777819 */ /* 0x000fc6000001025d */
[----:B------:R-:W-:Y:S01]  /*22a0*/  IMAD.X R115, R9, 0x1, R117, P1 ;  /* 0x0000000109737824 */ /* 0x000fe200008e0675 */
[----:B------:R-:W-:Y:S01]  /*22b0*/  ISETP.GT.AND P1, PT, R3, 0x8, P4 ;  /* 0x000000080300780c */ /* 0x000fe20002724270 */
[----:B------:R-:W-:Y:S02]  /*22c0*/  IMAD.SHL.U32 R117, R94, 0x2, RZ ;  /* 0x000000025e757824 */ /* 0x000fe400078e00ff */
[----:B------:R-:W-:-:S04]  /*22d0*/  IMAD.WIDE.U32 R114, R19, R14, R114 ;  /* 0x0000000e13727225 */ /* 0x000fc800078e0072 */
[----:B0-----:R-:W-:Y:S01]  /*22e0*/  IMAD.IADD R57, R113, 0x1, R115 ;  /* 0x0000000171397824 */ /* 0x001fe200078e0273 */
[----:B------:R-:W-:-:S04]  /*22f0*/  LEA R56, P3, R114, R12, 0x1 ;  /* 0x0000000c72387211 */ /* 0x000fc800078608ff */
[----:B------:R-:W-:Y:S01]  /*2300*/  LEA.HI.X R57, R114, R13, R57, 0x1, P3 ;  /* 0x0000000d72397211 */ /* 0x000fe200018f0c39 */
[----:B--2---:R-:W-:-:S05]  /*2310*/  HADD2.F32 R108, -RZ, R15.H0_H0 ;  /* 0x2000000fff6c7230 */ /* 0x004fca0000004100 */
[----:B------:R-:W-:Y:S01]  /*2320*/  FMUL R5, R108, R89 ;  /* 0x000000596c057220 */ /* 0x000fe20000400000 */
[----:B------:R-:W-:-:S03]  /*2330*/  IADD3 R108, P2, R117, R102, RZ ;  /* 0x00000066756c7210 */ /* 0x000fc60007f5e0ff */
[----:B------:R-:W-:Y:S02]  /*2340*/  FFMA R5, R58, R88, R5 ;  /* 0x000000583a057223 */ /* 0x000fe40000000005 */
[----:B------:R-:W-:-:S03]  /*2350*/  IMAD.X R109, R119, 0x1, R103, P2 ;  /* 0x00000001776d7824 */ /* 0x000fc600010e0667 */
[----:B------:R-:W-:-:S05]  /*2360*/  F2FP.F16.F32.PACK_AB R5, RZ, R5 ;  /* 0x00000005ff05723e */ /* 0x000fca00000000ff */
[----:B------:R0:W-:Y:S01]  /*2370*/  @P0 STG.E.U16 desc[UR38][R108.64], R5 ;  /* 0x000000056c000986 */ /* 0x0001e2000c101526 */
[----:B------:R-:W-:Y:S05]  /*2380*/  @!P1 BRA `(.L_x_33) ;  /* 0x0000000000049947 */ /* 0x000fea0003800000 */
[----:B------:R2:W5:Y:S02]  /*2390*/  LDG.E.LTC128B.U16 R15, desc[UR38][R56.64+0x2] ;  /* 0x00000226380f7981 */ /* 0x000564000c1e1520 */
.L_x_33:
[----:B------:R-:W-:Y:S05]  /*23a0*/  BSYNC B1 ;  /* 0x0000000000017941 */ /* 0x000fea0003800000 */
.L_x_32:
[----:B-----5:R-:W-:Y:S01]  /*23b0*/  HADD2.F32 R10, -RZ, R15.H0_H0 ;  /* 0x2000000fff0a7230 */ /* 0x020fe20000004100 */
[----:B------:R-:W-:Y:S01]  /*23c0*/  ISETP.GT.AND P4, PT, R4, 0x8, PT ;  /* 0x000000080400780c */ /* 0x000fe20003f84270 */
[----:B------:R-:W-:Y:S01]  /*23d0*/  IMAD.MOV.U32 R58, RZ, RZ, R108 ;  /* 0x000000ffff3a7224 */ /* 0x000fe200078e006c */
[----:B------:R-:W-:Y:S01]  /*23e0*/  BSSY B1, `(.L_x_34) ;  /* 0x000000b000017945 */ /* 0x000fe20003800000 */
[----:B------:R-:W-:Y:S01]  /*23f0*/  PRMT R114, R15, 0x7610, R114 ;  /* 0x000076100f727816 */ /* 0x000fe20000000072 */
[----:B------:R-:W-:Y:S01]  /*2400*/  FMUL R10, R10, R89 ;  /* 0x000000590a0a7220 */ /* 0x000fe20000400000 */
[----:B------:R-:W-:Y:S02]  /*2410*/  ISETP.GT.AND P0, PT, R3, RZ, P4 ;  /* 0x000000ff0300720c */ /* 0x000fe40002704270 */
[----:B------:R-:W-:Y:S01]  /*2420*/  P2R R115, PR, RZ, 0x10 ;  /* 0x00000010ff737803 */ /* 0x000fe20000000000 */
[----:B------:R-:W-:Y:S01]  /*2430*/  FFMA R10, R59, R88, R10 ;  /* 0x000000583b0a7223 */ /* 0x000fe2000000000a */
[----:B------:R-:W-:-:S04]  /*2440*/  IMAD.MOV.U32 R59, RZ, RZ, R109 ;  /* 0x000000ffff3b7224 */ /* 0x000fc800078e006d */
[----:B------:R-:W-:-:S05]  /*2450*/  F2FP.F16.F32.PACK_AB R10, RZ, R10 ;  /* 0x0000000aff0a723e */ /* 0x000fca00000000ff */
[----:B------:R3:W-:Y:S01]  /*2460*/  @P1 STG.E.U16 desc[UR38][R58.64+0x2], R10 ;  /* 0x0000020a3a001986 */ /* 0x0007e2000c101526 */
[----:B------:R-:W-:Y:S05]  /*2470*/  @!P0 BRA `(.L_x_35) ;  /* 0x0000000000048947 */ /* 0x000fea0003800000 */
[----:B------:R4:W5:Y:S02]  /*2480*/  LDG.E.LTC128B.U16 R114, desc[UR38][R6.64+0x10] ;  /* 0x0000102606727981 */ /* 0x000964000c1e1520 */
.L_x_35:
[----:B------:R-:W-:Y:S05]  /*2490*/  BSYNC B1 ;  /* 0x0000000000017941 */ /* 0x000fea0003800000 */
.L_x_34:
[----:B---3-5:R-:W-:Y:S01]  /*24a0*/  HADD2.F32 R10, -RZ, R114.H0_H0 ;  /* 0x20000072ff0a7230 */ /* 0x028fe20000004100 */
[C---:B0-----:R-:W-:Y:S01]  /*24b0*/  SHF.L.U64.HI R5, R95.reuse, 0x1, R92 ;  /* 0x000000015f057819 */ /* 0x041fe2000001025c */
[----:B------:R-:W-:Y:S01]  /*24c0*/  IMAD.SHL.U32 R15, R95, 0x2, RZ ;  /* 0x000000025f0f7824 */ /* 0x000fe200078e00ff */
[----:B------:R-:W-:Y:S01]  /*24d0*/  ISETP.GT.AND P3, PT, R4, 0x9, PT ;  /* 0x000000090400780c */ /* 0x000fe20003f64270 */
[----:B------:R-:W-:Y:S01]  /*24e0*/  BSSY B1, `(.L_x_36) ;  /* 0x000000b000017945 */ /* 0x000fe20003800000 */
[----:B------:R-:W-:Y:S02]  /*24f0*/  FMUL R11, R10, R89 ;  /* 0x000000590a0b7220 */ /* 0x000fe40000400000 */
[----:B------:R-:W-:Y:S02]  /*2500*/  IADD3 R10, P1, P2, R15, R102, R117 ;  /* 0x000000660f0a7210 */ /* 0x000fe40007a3e075 */
[----:B------:R-:W-:Y:S01]  /*2510*/  FFMA R60, R60, R88, R11 ;  /* 0x000000583c3c7223 */ /* 0x000fe2000000000b */
[----:B------:R-:W-:-:S02]  /*2520*/  P2R R117, PR, RZ, 0x8 ;  /* 0x00000008ff757803 */ /* 0x000fc40000000000 */
[----:B------:R-:W-:Y:S02]  /*2530*/  IADD3.X R11, R5, R103, R119, P1, P2 ;  /* 0x00000067050b7210 */ /* 0x000fe40000fe4477 */
[----:B------:R-:W-:Y:S02]  /*2540*/  F2FP.F16.F32.PACK_AB R60, RZ, R60 ;  /* 0x0000003cff3c723e */ /* 0x000fe400000000ff */
[----:B------:R-:W-:-:S03]  /*2550*/  ISETP.GT.AND P1, PT, R3, RZ, P3 ;  /* 0x000000ff0300720c */ /* 0x000fc60001f24270 */
[----:B------:R0:W-:Y:S10]  /*2560*/  @P0 STG.E.U16 desc[UR38][R102.64+0x10], R60 ;  /* 0x0000103c66000986 */ /* 0x0001f4000c101526 */
[----:B------:R-:W-:Y:S05]  /*2570*/  @!P1 BRA `(.L_x_37) ;  /* 0x0000000000049947 */ /* 0x000fea0003800000 */
[----:B------:R3:W5:Y:S02]  /*2580*/  LDG.E.LTC128B.U16 R114, desc[UR38][R6.64+0x12] ;  /* 0x0000122606727981 */ /* 0x000764000c1e1520 */
.L_x_37:
[----:B------:R-:W-:Y:S05]  /*2590*/  BSYNC B1 ;  /* 0x0000000000017941 */ /* 0x000fea0003800000 */
.L_x_36:
[----:B0----5:R-:W-:Y:S01]  /*25a0*/  HADD2.F32 R60, -RZ, R114.H0_H0 ;  /* 0x20000072ff3c7230 */ /* 0x021fe20000004100 */
[----:B------:R-:W-:Y:S01]  /*25b0*/  ISETP.GT.AND P0, PT, R3, 0x8, P4 ;  /* 0x000000080300780c */ /* 0x000fe20002704270 */
[----:B------:R-:W-:Y:S03]  /*25c0*/  BSSY B1, `(.L_x_38) ;  /* 0x000000a000017945 */ /* 0x000fe60003800000 */
[----:B------:R-:W-:-:S04]  /*25d0*/  FMUL R60, R60, R89 ;  /* 0x000000593c3c7220 */ /* 0x000fc80000400000 */
[----:B------:R-:W-:Y:S01]  /*25e0*/  FFMA R60, R61, R88, R60 ;  /* 0x000000583d3c7223 */ /* 0x000fe2000000003c */
[----:B------:R-:W-:-:S04]  /*25f0*/  @P1 IMAD.MOV.U32 R61, RZ, RZ, R103 ;  /* 0x000000ffff3d1224 */ /* 0x000fc800078e0067 */
[----:B------:R-:W-:-:S04]  /*2600*/  F2FP.F16.F32.PACK_AB R60, RZ, R60 ;  /* 0x0000003cff3c723e */ /* 0x000fc800000000ff */
[----:B------:R-:W-:Y:S01]  /*2610*/  PRMT R118, R60, 0x7610, R118 ;  /* 0x000076103c767816 */ /* 0x000fe20000000076 */
[----:B------:R-:W-:-:S05]  /*2620*/  @P1 IMAD.MOV.U32 R60, RZ, RZ, R102 ;  /* 0x000000ffff3c1224 */ /* 0x000fca00078e0066 */
[----:B------:R0:W-:Y:S01]  /*2630*/  @P1 STG.E.U16 desc[UR38][R60.64+0x12], R118 ;  /* 0x000012763c001986 */ /* 0x0001e2000c101526 */
[----:B------:R-:W-:Y:S05]  /*2640*/  @!P0 BRA `(.L_x_39) ;  /* 0x0000000000048947 */ /* 0x000fea0003800000 */
[----:B------:R0:W5:Y:S02]  /*2650*/  LDG.E.LTC128B.U16 R114, desc[UR38][R56.64+0x10] ;  /* 0x0000102638727981 */ /* 0x000164000c1e1520 */
.L_x_39:
[----:B------:R-:W-:Y:S05]  /*2660*/  BSYNC B1 ;  /* 0x0000000000017941 */ /* 0x000fea0003800000 */
.L_x_38:
[----:B0----5:R-:W-:Y:S01]  /*2670*/  HADD2.F32 R60, -RZ, R114.H0_H0 ;  /* 0x20000072ff3c7230 */ /* 0x021fe20000004100 */
[----:B------:R-:W-:Y:S01]  /*2680*/  ISETP.GT.AND P1, PT, R3, 0x8, P3 ;  /* 0x000000080300780c */ /* 0x000fe20001f24270 */
[----:B------:R-:W-:Y:S03]  /*2690*/  BSSY B1, `(.L_x_40) ;  /* 0x0000007000017945 */ /* 0x000fe60003800000 */
[----:B------:R-:W-:-:S04]  /*26a0*/  FMUL R61, R60, R89 ;  /* 0x000000593c3d7220 */ /* 0x000fc80000400000 */
[----:B------:R-:W-:-:S05]  /*26b0*/  FFMA R61, R62, R88, R61 ;  /* 0x000000583e3d7223 */ /* 0x000fca000000003d */
[----:B------:R-:W-:-:S05]  /*26c0*/  F2FP.F16.F32.PACK_AB R61, RZ, R61 ;  /* 0x0000003dff3d723e */ /* 0x000fca00000000ff */
[----:B------:R0:W-:Y:S01]  /*26d0*/  @P0 STG.E.U16 desc[UR38][R58.64+0x10], R61 ;  /* 0x0000103d3a000986 */ /* 0x0001e2000c101526 */
[----:B------:R-:W-:Y:S05]  /*26e0*/  @!P1 BRA `(.L_x_41) ;  /* 0x0000000000049947 */ /* 0x000fea0003800000 */
[----:B------:R0:W5:Y:S02]  /*26f0*/  LDG.E.LTC128B.U16 R114, desc[UR38][R56.64+0x12] ;  /* 0x0000122638727981 */ /* 0x000164000c1e1520 */
.L_x_41:
[----:B------:R-:W-:Y:S05]  /*2700*/  BSYNC B1 ;  /* 0x0000000000017941 */ /* 0x000fea0003800000 */
.L_x_40:
[----:B-----5:R-:W-:Y:S01]  /*2710*/  HADD2.F32 R60, -RZ, R114.H0_H0 ;  /* 0x20000072ff3c7230 */ /* 0x020fe20000004100 */
[----:B------:R-:W-:Y:S01]  /*2720*/  IADD3 R121, P0, R106, 0x80, RZ ;  /* 0x000000806a797810 */ /* 0x000fe20007f1e0ff */
[----:B------:R-:W-:Y:S01]  /*2730*/  BSSY B1, `(.L_x_42) ;  /* 0x000000b000017945 */ /* 0x000fe20003800000 */
[----:B------:R-:W-:Y:S02]  /*2740*/  ISETP.GT.AND P2, PT, R4, 0x10, PT ;  /* 0x000000100400780c */ /* 0x000fe40003f44270 */
[----:B------:R-:W-:Y:S01]  /*2750*/  FMUL R60, R60, R89 ;  /* 0x000000593c3c7220 */ /* 0x000fe20000400000 */
[----:B------:R-:W-:Y:S01]  /*2760*/  IMAD.X R107, RZ, RZ, R107, P0 ;  /* 0x000000ffff6b7224 */ /* 0x000fe200000e066b */
[----:B------:R-:W-:Y:S02]  /*2770*/  ISETP.GT.AND P0, PT, R3, RZ, P2 ;  /* 0x000000ff0300720c */ /* 0x000fe40001704270 */
[----:B------:R-:W-:Y:S01]  /*2780*/  FFMA R60, R63, R88, R60 ;  /* 0x000000583f3c7223 */ /* 0x000fe2000000003c */
[----:B------:R-:W-:-:S04]  /*2790*/  P2R R118, PR, RZ, 0x4 ;  /* 0x00000004ff767803 */ /* 0x000fc80000000000 */
[----:B------:R-:W-:-:S05]  /*27a0*/  F2FP.F16.F32.PACK_AB R60, RZ, R60 ;  /* 0x0000003cff3c723e */ /* 0x000fca00000000ff */
[----:B------:R0:W-:Y:S01]  /*27b0*/  @P1 STG.E.U16 desc[UR38][R58.64+0x12], R60 ;  /* 0x0000123c3a001986 */ /* 0x0001e2000c101526 */
[----:B------:R-:W-:Y:S05]  /*27c0*/  @!P0 BRA `(.L_x_43) ;  /* 0x0000000000048947 */ /* 0x000fea0003800000 */
[----:B------:R0:W5:Y:S02]  /*27d0*/  LDG.E.LTC128B.U16 R114, desc[UR38][R6.64+0x20] ;  /* 0x0000202606727981 */ /* 0x000164000c1e1520 */
.L_x_43:
[----:B------:R-:W-:Y:S05]  /*27e0*/  BSYNC B1 ;  /* 0x0000000000017941 */ /* 0x000fea0003800000 */
.L_x_42:
[----:B0----5:R-:W-:Y:S01]  /*27f0*/  HADD2.F32 R60, -RZ, R114.H0_H0 ;  /* 0x20000072ff3c7230 */ /* 0x021fe20000004100 */
[----:B------:R-:W-:Y:S01]  /*2800*/  ISETP.GT.AND P1, PT, R4, 0x11, PT ;  /* 0x000000110400780c */ /* 0x000fe20003f24270 */
[-C--:B------:R-:W-:Y:S01]  /*2810*/  IMAD.WIDE.U32 R62, R121, R104.reuse, R8 ;  /* 0x00000068793e7225 */ /* 0x080fe200078e0008 */
[----:B------:R-:W-:Y:S03]  /*2820*/  BSSY B1, `(.L_x_44) ;  /* 0x0000021000017945 */ /* 0x000fe60003800000 */
[----:B------:R-:W-:Y:S01]  /*2830*/  FMUL R21, R60, R89 ;  /* 0x000000593c157220 */ /* 0x000fe20000400000 */
[----:B------:R-:W-:-:S03]  /*2840*/  IMAD R60, R107, R104, RZ ;  /* 0x000000686b3c7224 */ /* 0x000fc600078e02ff */
[----:B------:R-:W-:Y:S01]  /*2850*/  FFMA R21, R64, R88, R21 ;  /* 0x0000005840157223 */ /* 0x000fe20000000015 */
[C---:B------:R-:W-:Y:S02]  /*2860*/  IMAD R119, R121.reuse, R105, R60 ;  /* 0x0000006979777224 */ /* 0x040fe400078e023c */
[----:B------:R-:W-:Y:S02]  /*2870*/  IMAD.WIDE.U32 R60, R121, R104, R100 ;  /* 0x00000068793c7225 */ /* 0x000fe400078e0064 */
[----:B------:R-:W-:Y:S02]  /*2880*/  F2FP.F16.F32.PACK_AB R21, RZ, R21 ;  /* 0x00000015ff15723e */ /* 0x000fe400000000ff */
[----:B------:R-:W-:Y:S02]  /*2890*/  IMAD.IADD R63, R119, 0x1, R63 ;  /* 0x00000001773f7824 */ /* 0x000fe400078e023f */
[----:B------:R-:W-:Y:S01]  /*28a0*/  PRMT R105, R21, 0x7610, R105 ;  /* 0x0000761015697816 */ /* 0x000fe20000000069 */
[----:B------:R-:W-:-:S02]  /*28b0*/  IMAD.IADD R21, R61, 0x1, R119 ;  /* 0x000000013d157824 */ /* 0x000fc400078e0277 */
[----:B------:R-:W-:Y:S02]  /*28c0*/  IMAD.WIDE.U32 R106, R19, R14, R62 ;  /* 0x0000000e136a7225 */ /* 0x000fe400078e003e */
[----:B------:R0:W-:Y:S01]  /*28d0*/  @P0 STG.E.U16 desc[UR38][R102.64+0x20], R105 ;  /* 0x0000206966000986 */ /* 0x0001e2000c101526 */
[----:B------:R-:W-:-:S04]  /*28e0*/  LEA R62, P0, R60, R12, 0x1 ;  /* 0x0000000c3c3e7211 */ /* 0x000fc800078008ff */
[----:B------:R-:W-:Y:S01]  /*28f0*/  LEA.HI.X R63, R60, R13, R21, 0x1, P0 ;  /* 0x0000000d3c3f7211 */ /* 0x000fe200000f0c15 */
[----:B------:R-:W-:Y:S01]  /*2900*/  IMAD.IADD R21, R113, 0x1, R107 ;  /* 0x0000000171157824 */ /* 0x000fe200078e026b */
[----:B------:R-:W-:-:S04]  /*2910*/  LEA R60, P0, R106, R12, 0x1 ;  /* 0x0000000c6a3c7211 */ /* 0x000fc800078008ff */
[----:B------:R-:W-:Y:S01]  /*2920*/  LEA.HI.X R61, R106, R13, R21, 0x1, P0 ;  /* 0x0000000d6a3d7211 */ /* 0x000fe200000f0c15 */
[----:B0-----:R-:W-:-:S04]  /*2930*/  IMAD.WIDE.U32 R104, R121, R104, R110 ;  /* 0x0000006879687225 */ /* 0x001fc800078e006e */
[----:B------:R-:W-:Y:S01]  /*2940*/  IMAD.IADD R119, R119, 0x1, R105 ;  /* 0x0000000177777824 */ /* 0x000fe200078e0269 */
[----:B------:R-:W-:-:S05]  /*2950*/  IADD3 R64, P0, R20, R104, RZ ;  /* 0x0000006814407210 */ /* 0x000fca0007f1e0ff */
[----:B------:R-:W-:Y:S01]  /*2960*/  IMAD.X R100, R119, 0x1, R101, P0 ;  /* 0x0000000177647824 */ /* 0x000fe200000e0665 */
[----:B------:R-:W-:-:S05]  /*2970*/  IADD3 R20, P0, R8, R104, RZ ;  /* 0x0000006808147210 */ /* 0x000fca0007f1e0ff */
[----:B------:R-:W-:Y:S01]  /*2980*/  IMAD.X R21, R9, 0x1, R119, P0 ;  /* 0x0000000109157824 */ /* 0x000fe200000e0677 */
[----:B------:R-:W-:Y:S01]  /*2990*/  LEA R8, P0, R64, R12, 0x1 ;  /* 0x0000000c40087211 */ /* 0x000fe200078008ff */
[----:B------:R-:W-:-:S03]  /*29a0*/  IMAD.WIDE.U32 R20, R19, R14, R20 ;  /* 0x0000000e13147225 */ /* 0x000fc600078e0014 */
[----:B------:R-:W-:Y:S02]  /*29b0*/  LEA.HI.X R9, R64, R13, R100, 0x1, P0 ;  /* 0x0000000d40097211 */ /* 0x000fe400000f0c64 */
[----:B------:R-:W-:Y:S01]  /*29c0*/  P2R R100, PR, RZ, 0x2 ;  /* 0x00000002ff647803 */ /* 0x000fe20000000000 */
[----:B------:R-:W-:Y:S01]  /*29d0*/  IMAD.IADD R113, R113, 0x1, R21 ;  /* 0x0000000171717824 */ /* 0x000fe200078e0215 */
[----:B------:R-:W-:-:S04]  /*29e0*/  LEA R12, P0, R20, R12, 0x1 ;  /* 0x0000000c140c7211 */ /* 0x000fc800078008ff */
[----:B------:R-:W-:Y:S02]  /*29f0*/  LEA.HI.X R13, R20, R13, R113, 0x1, P0 ;  /* 0x0000000d140d7211 */ /* 0x000fe400000f0c71 */
[----:B------:R-:W-:-:S13]  /*2a00*/  ISETP.GT.AND P0, PT, R3, RZ, P1 ;  /* 0x000000ff0300720c */ /* 0x000fda0000f04270 */
[----:B------:R-:W-:Y:S05]  /*2a10*/  @!P0 BRA `(.L_x_45) ;  /* 0x0000000000048947 */ /* 0x000fea0003800000 */
[----:B------:R0:W5:Y:S02]  /*2a20*/  LDG.E.LTC128B.U16 R114, desc[UR38][R6.64+0x22] ;  /* 0x0000222606727981 */ /* 0x000164000c1e1520 */
.L_x_45:
[----:B------:R-:W-:Y:S05]  /*2a30*/  BSYNC B1 ;  /* 0x0000000000017941 */ /* 0x000fea0003800000 */
.L_x_44:
[----:B-----5:R-:W-:Y:S01]  /*2a40*/  HADD2.F32 R14, -RZ, R114.H0_H0 ;  /* 0x20000072ff0e7230 */ /* 0x020fe20000004100 */
[----:B------:R-:W-:Y:S01]  /*2a50*/  BSSY B1, `(.L_x_46) ;  /* 0x000000a000017945 */ /* 0x000fe20003800000 */
[----:B------:R-:W-:Y:S02]  /*2a60*/  @P0 IMAD.MOV.U32 R20, RZ, RZ, R102 ;  /* 0x000000ffff140224 */ /* 0x000fe400078e0066 */
[----:B------:R-:W-:Y:S02]  /*2a70*/  @P0 IMAD.MOV.U32 R21, RZ, RZ, R103 ;  /* 0x000000ffff150224 */ /* 0x000fe400078e0067 */
[----:B------:R-:W-:-:S04]  /*2a80*/  FMUL R14, R14, R89 ;  /* 0x000000590e0e7220 */ /* 0x000fc80000400000 */
[----:B------:R-:W-:-:S05]  /*2a90*/  FFMA R14, R65, R88, R14 ;  /* 0x00000058410e7223 */ /* 0x000fca000000000e */
[----:B------:R-:W-:-:S05]  /*2aa0*/  F2FP.F16.F32.PACK_AB R14, RZ, R14 ;  /* 0x0000000eff0e723e */ /* 0x000fca00000000ff */
[----:B------:R0:W-:Y:S01]  /*2ab0*/  @P0 STG.E.U16 desc[UR38][R20.64+0x22], R14 ;  /* 0x0000220e14000986 */ /* 0x0001e2000c101526 */
[----:B------:R-:W-:-:S13]  /*2ac0*/  ISETP.GT.AND P0, PT, R3, 0x8, P2 ;  /* 0x000000080300780c */ /* 0x000fda0001704270 */
[----:B0-----:R-:W-:Y:S05]  /*2ad0*/  @!P0 BRA `(.L_x_47) ;  /* 0x0000000000048947 */ /* 0x001fea0003800000 */
[----:B------:R0:W5:Y:S02]  /*2ae0*/  LDG.E.LTC128B.U16 R114, desc[UR38][R56.64+0x20] ;  /* 0x0000202638727981 */ /* 0x000164000c1e1520 */
.L_x_47:
[----:B------:R-:W-:Y:S05]  /*2af0*/  BSYNC B1 ;  /* 0x0000000000017941 */ /* 0x000fea0003800000 */
.L_x_46:
[----:B-----5:R-:W-:Y:S01]  /*2b00*/  HADD2.F32 R14, -RZ, R114.H0_H0 ;  /* 0x20000072ff0e7230 */ /* 0x020fe20000004100 */
[----:B------:R-:W-:Y:S04]  /*2b10*/  BSSY B1, `(.L_x_48) ;  /* 0x0000008000017945 */ /* 0x000fe80003800000 */
[----:B------:R-:W-:-:S04]  /*2b20*/  FMUL R19, R14, R89 ;  /* 0x000000590e137220 */ /* 0x000fc80000400000 */
[----:B------:R-:W-:-:S05]  /*2b30*/  FFMA R19, R66, R88, R19 ;  /* 0x0000005842137223 */ /* 0x000fca0000000013 */
[----:B------:R-:W-:-:S05]  /*2b40*/  F2FP.F16.F32.PACK_AB R19, RZ, R19 ;  /* 0x00000013ff13723e */ /* 0x000fca00000000ff */
[----:B------:R0:W-:Y:S01]  /*2b50*/  @P0 STG.E.U16 desc[UR38][R58.64+0x20], R19 ;  /* 0x000020133a000986 */ /* 0x0001e2000c101526 */
[----:B------:R-:W-:-:S13]  /*2b60*/  ISETP.GT.AND P0, PT, R3, 0x8, P1 ;  /* 0x000000080300780c */ /* 0x000fda0000f04270 */
[----:B0-----:R-:W-:Y:S05]  /*2b70*/  @!P0 BRA `(.L_x_49) ;  /* 0x0000000000048947 */ /* 0x001fea0003800000 */
[----:B------:R0:W5:Y:S02]  /*2b80*/  LDG.E.LTC128B.U16 R114, desc[UR38][R56.64+0x22] ;  /* 0x0000222638727981 */ /* 0x000164000c1e1520 */
.L_x_49:
[----:B------:R-:W-:Y:S05]  /*2b90*/  BSYNC B1 ;  /* 0x0000000000017941 */ /* 0x000fea0003800000 */
.L_x_48:
[----:B-----5:R-:W-:Y:S01]  /*2ba0*/  HADD2.F32 R14, -RZ, R114.H0_H0 ;  /* 0x20000072ff0e7230 */ /* 0x020fe20000004100 */
[----:B------:R-:W-:Y:S01]  /*2bb0*/  ISETP.GT.AND P2, PT, R4, 0x18, PT ;  /* 0x000000180400780c */ /* 0x000fe20003f44270 */
[----:B------:R-:W-:Y:S03]  /*2bc0*/  BSSY B1, `(.L_x_50) ;  /* 0x0000009000017945 */ /* 0x000fe60003800000 */
[----:B------:R-:W-:Y:S01]  /*2bd0*/  FMUL R14, R14, R89 ;  /* 0x000000590e0e7220 */ /* 0x000fe20000400000 */
[----:B------:R-:W-:-:S03]  /*2be0*/  P2R R101, PR, RZ, 0x4 ;  /* 0x00000004ff657803 */ /* 0x000fc60000000000 */
[----:B------:R-:W-:-:S05]  /*2bf0*/  FFMA R14, R67, R88, R14 ;  /* 0x00000058430e7223 */ /* 0x000fca000000000e */
[----:B------:R-:W-:-:S05]  /*2c00*/  F2FP.F16.F32.PACK_AB R14, RZ, R14 ;  /* 0x0000000eff0e723e */ /* 0x000fca00000000ff */
[----:B------:R0:W-:Y:S01]  /*2c10*/  @P0 STG.E.U16 desc[UR38][R58.64+0x22], R14 ;  /* 0x0000220e3a000986 */ /* 0x0001e2000c101526 */
[----:B------:R-:W-:-:S13]  /*2c20*/  ISETP.GT.AND P0, PT, R3, RZ, P2 ;  /* 0x000000ff0300720c */ /* 0x000fda0001704270 */
[----:B0-----:R-:W-:Y:S05]  /*2c30*/  @!P0 BRA `(.L_x_51) ;  /* 0x0000000000048947 */ /* 0x001fea0003800000 */
[----:B------:R0:W5:Y:S02]  /*2c40*/  LDG.E.LTC128B.U16 R114, desc[UR38][R6.64+0x30] ;  /* 0x0000302606727981 */ /* 0x000164000c1e1520 */
.L_x_51:
[----:B------:R-:W-:Y:S05]  /*2c50*/  BSYNC B1 ;  /* 0x0000000000017941 */ /* 0x000fea0003800000 */
.L_x_50:
[----:B-----5:R-:W-:Y:S01]  /*2c60*/  HADD2.F32 R14, -RZ, R114.H0_H0 ;  /* 0x20000072ff0e7230 */ /* 0x020fe20000004100 */
[----:B------:R-:W-:Y:S01]  /*2c70*/  ISETP.GT.AND P1, PT, R4, 0x19, PT ;  /* 0x000000190400780c */ /* 0x000fe20003f24270 */
[----:B------:R-:W-:Y:S01]  /*2c80*/  @P0 IMAD.MOV.U32 R20, RZ, RZ, R102 ;  /* 0x000000ffff140224 */ /* 0x000fe200078e0066 */
[----:B------:R-:W-:Y:S01]  /*2c90*/  BSSY B1, `(.L_x_52) ;  /* 0x000000a000017945 */ /* 0x000fe20003800000 */
[----:B------:R-:W-:Y:S02]  /*2ca0*/  @P0 IMAD.MOV.U32 R21, RZ, RZ, R103 ;  /* 0x000000ffff150224 */ /* 0x000fe400078e0067 */
[----:B------:R-:W-:-:S04]  /*2cb0*/  FMUL R19, R14, R89 ;  /* 0x000000590e137220 */ /* 0x000fc80000400000 */
[----:B------:R-:W-:Y:S01]  /*2cc0*/  FFMA R19, R68, R88, R19 ;  /* 0x0000005844137223 */ /* 0x000fe20000000013 */
[----:B------:R-:W-:-:S04]  /*2cd0*/  P2R R68, PR, RZ, 0x2 ;  /* 0x00000002ff447803 */ /* 0x000fc80000000000 */
[----:B------:R-:W-:-:S05]  /*2ce0*/  F2FP.F16.F32.PACK_AB R19, RZ, R19 ;  /* 0x00000013ff13723e */ /* 0x000fca00000000ff */
[----:B------:R0:W-:Y:S01]  /*2cf0*/  @P0 STG.E.U16 desc[UR38][R20.64+0x30], R19 ;  /* 0x0000301314000986 */ /* 0x0001e2000c101526 */
[----:B------:R-:W-:-:S13]  /*2d00*/  ISETP.GT.AND P0, PT, R3, RZ, P1 ;  /* 0x000000ff0300720c */ /* 0x000fda0000f04270 */
[----:B0-----:R-:W-:Y:S05]  /*2d10*/  @!P0 BRA `(.L_x_53) ;  /* 0x0000000000048947 */ /* 0x001fea0003800000 */
[----:B------:R0:W5:Y:S02]  /*2d20*/  LDG.E.LTC128B.U16 R114, desc[UR38][R6.64+0x32] ;  /* 0x0000322606727981 */ /* 0x000164000c1e1520 */
.L_x_53:
[----:B------:R-:W-:Y:S05]  /*2d30*/  BSYNC B1 ;  /* 0x0000000000017941 */ /* 0x000fea0003800000 */
.L_x_52:
        /* <DEDUP_REMOVED lines=11> */
.L_x_55:
[----:B------:R-:W-:Y:S05]  /*2df0*/  BSYNC B1 ;  /* 0x0000000000017941 */ /* 0x000fea0003800000 */
.L_x_54:
        /* <DEDUP_REMOVED lines=9> */
.L_x_57:
[----:B------:R-:W-:Y:S05]  /*2e90*/  BSYNC B1 ;  /* 0x0000000000017941 */ /* 0x000fea0003800000 */
.L_x_56:
        /* <DEDUP_REMOVED lines=11> */
.L_x_59:
[----:B------:R-:W-:Y:S05]  /*2f50*/  BSYNC B1 ;  /* 0x0000000000017941 */ /* 0x000fea0003800000 */
.L_x_58:
[----:B-----5:R-:W-:Y:S01]  /*2f60*/  HADD2.F32 R14, -RZ, R114.H0_H0 ;  /* 0x20000072ff0e7230 */ /* 0x020fe20000004100 */
[----:B------:R-:W-:Y:S01]  /*2f70*/  ISETP.GT.AND P1, PT, R4, 0x21, PT ;  /* 0x000000210400780c */ /* 0x000fe20003f24270 */
[----:B------:R-:W-:Y:S01]  /*2f80*/  @P0 IMAD.MOV.U32 R20, RZ, RZ, R102 ;  /* 0x000000ffff140224 */ /* 0x000fe200078e0066 */
[----:B------:R-:W-:Y:S01]  /*2f90*/  BSSY B1, `(.L_x_60) ;  /* 0x000000a000017945 */ /* 0x000fe20003800000 */
[----:B------:R-:W-:Y:S02]  /*2fa0*/  @P0 IMAD.MOV.U32 R21, RZ, RZ, R103 ;  /* 0x000000ffff150224 */ /* 0x000fe400078e0067 */
        /* <DEDUP_REMOVED lines=8> */
.L_x_61:
[----:B------:R-:W-:Y:S05]  /*3030*/  BSYNC B1 ;  /* 0x0000000000017941 */ /* 0x000fea0003800000 */
.L_x_60:
        /* <DEDUP_REMOVED lines=11> */
.L_x_63:
[----:B------:R-:W-:Y:S05]  /*30f0*/  BSYNC B1 ;  /* 0x0000000000017941 */ /* 0x000fea0003800000 */
.L_x_62:
        /* <DEDUP_REMOVED lines=9> */
.L_x_65:
[----:B------:R-:W-:Y:S05]  /*3190*/  BSYNC B1 ;  /* 0x0000000000017941 */ /* 0x000fea0003800000 */
.L_x_64:
        /* <DEDUP_REMOVED lines=11> */
.L_x_67:
[----:B------:R-:W-:Y:S05]  /*3250*/  BSYNC B1 ;  /* 0x0000000000017941 */ /* 0x000fea0003800000 */
.L_x_66:
        /* <DEDUP_REMOVED lines=13> */
.L_x_69:
[----:B------:R-:W-:Y:S05]  /*3330*/  BSYNC B1 ;  /* 0x0000000000017941 */ /* 0x000fea0003800000 */
.L_x_68:
        /* <DEDUP_REMOVED lines=11> */
.L_x_71:
[----:B------:R-:W-:Y:S05]  /*33f0*/  BSYNC B1 ;  /* 0x0000000000017941 */ /* 0x000fea0003800000 */
.L_x_70:
        /* <DEDUP_REMOVED lines=9> */
.L_x_73:
[----:B------:R-:W-:Y:S05]  /*3490*/  BSYNC B1 ;  /* 0x0000000000017941 */ /* 0x000fea0003800000 */
.L_x_72:
[----:B-----5:R-:W-:Y:S01]  /*34a0*/  HADD2.F32 R14, -RZ, R114.H0_H0 ;  /* 0x20000072ff0e7230 */ /* 0x020fe20000004100 */
[----:B------:R-:W-:Y:S01]  /*34b0*/  ISETP.GT.AND P3, PT, R4, 0x30, PT ;  /* 0x000000300400780c */ /* 0x000fe20003f64270 */
[----:B------:R-:W-:Y:S03]  /*34c0*/  BSSY B1, `(.L_x_74) ;  /* 0x0000008000017945 */ /* 0x000fe60003800000 */
[----:B------:R-:W-:-:S04]  /*34d0*/  FMUL R14, R14, R89 ;  /* 0x000000590e0e7220 */ /* 0x000fc80000400000 */
[----:B------:R-:W-:-:S05]  /*34e0*/  FFMA R14, R79, R88, R14 ;  /* 0x000000584f0e7223 */ /* 0x000fca000000000e */
[----:B------:R-:W-:-:S05]  /*34f0*/  F2FP.F16.F32.PACK_AB R14, RZ, R14 ;  /* 0x0000000eff0e723e */ /* 0x000fca00000000ff */
[----:B------:R0:W-:Y:S01]  /*3500*/  @P0 STG.E.U16 desc[UR38][R58.64+0x52], R14 ;  /* 0x0000520e3a000986 */ /* 0x0001e2000c101526 */
[----:B------:R-:W-:-:S13]  /*3510*/  ISETP.GT.AND P0, PT, R3, RZ, P3 ;  /* 0x000000ff0300720c */ /* 0x000fda0001f04270 */
[----:B0-----:R-:W-:Y:S05]  /*3520*/  @!P0 BRA `(.L_x_75) ;  /* 0x0000000000048947 */ /* 0x001fea0003800000 */
[----:B------:R0:W5:Y:S02]  /*3530*/  LDG.E.LTC128B.U16 R114, desc[UR38][R6.64+0x60] ;  /* 0x0000602606727981 */ /* 0x000164000c1e1520 */
.L_x_75:
[----:B------:R-:W-:Y:S05]  /*3540*/  BSYNC B1 ;  /* 0x0000000000017941 */ /* 0x000fea0003800000 */
.L_x_74:
[----:B-----5:R-:W-:Y:S01]  /*3550*/  HADD2.F32 R14, -RZ, R114.H0_H0 ;  /* 0x20000072ff0e7230 */ /* 0x020fe20000004100 */
[----:B------:R-:W-:Y:S01]  /*3560*/  ISETP.GT.AND P2, PT, R4, 0x31, PT ;  /* 0x000000310400780c */ /* 0x000fe20003f44270 */
[----:B------:R-:W-:Y:S01]  /*3570*/  @P0 IMAD.MOV.U32 R20, RZ, RZ, R102 ;  /* 0x000000ffff140224 */ /* 0x000fe200078e0066 */
[----:B------:R-:W-:Y:S01]  /*3580*/  BSSY B1, `(.L_x_76) ;  /* 0x0000009000017945 */ /* 0x000fe20003800000 */
[----:B------:R-:W-:Y:S02]  /*3590*/  @P0 IMAD.MOV.U32 R21, RZ, RZ, R103 ;  /* 0x000000ffff150224 */ /* 0x000fe400078e0067 */
[----:B------:R-:W-:-:S04]  /*35a0*/  FMUL R19, R14, R89 ;  /* 0x000000590e137220 */ /* 0x000fc80000400000 */
[----:B------:R-:W-:-:S05]  /*35b0*/  FFMA R19, R80, R88, R19 ;  /* 0x0000005850137223 */ /* 0x000fca0000000013 */
[----:B------:R-:W-:-:S05]  /*35c0*/  F2FP.F16.F32.PACK_AB R19, RZ, R19 ;  /* 0x00000013ff13723e */ /* 0x000fca00000000ff */
[----:B------:R0:W-:Y:S01]  /*35d0*/  @P0 STG.E.U16 desc[UR38][R20.64+0x60], R19 ;  /* 0x0000601314000986 */ /* 0x0001e2000c101526 */
[----:B------:R-:W-:-:S13]  /*35e0*/  ISETP.GT.AND P0, PT, R3, RZ, P2 ;  /* 0x000000ff0300720c */ /* 0x000fda0001704270 */
[----:B0-----:R-:W-:Y:S05]  /*35f0*/  @!P0 BRA `(.L_x_77) ;  /* 0x0000000000048947 */ /* 0x001fea0003800000 */
[----:B------:R0:W5:Y:S02]  /*3600*/  LDG.E.LTC128B.U16 R114, desc[UR38][R6.64+0x62] ;  /* 0x0000622606727981 */ /* 0x000164000c1e1520 */
.L_x_77:
[----:B------:R-:W-:Y:S05]  /*3610*/  BSYNC B1 ;  /* 0x0000000000017941 */ /* 0x000fea0003800000 */
.L_x_76:
        /* <DEDUP_REMOVED lines=11> */
.L_x_79:
[----:B------:R-:W-:Y:S05]  /*36d0*/  BSYNC B1 ;  /* 0x0000000000017941 */ /* 0x000fea0003800000 */
.L_x_78:
        /* <DEDUP_REMOVED lines=9> */
.L_x_81:
[----:B------:R-:W-:Y:S05]  /*3770*/  BSYNC B1 ;  /* 0x0000000000017941 */ /* 0x000fea0003800000 */
.L_x_80:
        /* <DEDUP_REMOVED lines=10> */
.L_x_83:
[----:B------:R-:W-:Y:S05]  /*3820*/  BSYNC B1 ;  /* 0x0000000000017941 */ /* 0x000fea0003800000 */
.L_x_82:
        /* <DEDUP_REMOVED lines=8> */
[----:B------:R-:W-:-:S05]  /*38b0*/  IADD3 R20, P0, R15, R108, RZ ;  /* 0x0000006c0f147210 */ /* 0x000fca0007f1e0ff */
[----:B------:R-:W-:Y:S01]  /*38c0*/  IMAD.X R21, R5, 0x1, R109, P0 ;  /* 0x0000000105157824 */ /* 0x000fe200000e066d */
[----:B------:R-:W-:-:S05]  /*38d0*/  IADD3 R64, P0, R15, R108, RZ ;  /* 0x0000006c0f407210 */ /* 0x000fca0007f1e0ff */
[----:B------:R-:W-:Y:S01]  /*38e0*/  IMAD.X R65, R5, 0x1, R109, P0 ;  /* 0x0000000105417824 */ /* 0x000fe200000e066d */
[----:B------:R-:W-:-:S05]  /*38f0*/  IADD3 R14, P0, R15, R102, RZ ;  /* 0x000000660f0e7210 */ /* 0x000fca0007f1e0ff */
[----:B------:R-:W-:Y:S01]  /*3900*/  IMAD.X R15, R5, 0x1, R103, P0 ;  /* 0x00000001050f7824 */ /* 0x000fe200000e0667 */
[----:B------:R-:W-:-:S04]  /*3910*/  ISETP.GT.AND P0, PT, R4, 0x39, PT ;  /* 0x000000390400780c */ /* 0x000fc80003f04270 */
[----:B------:R-:W-:-:S13]  /*3920*/  ISETP.GT.AND P4, PT, R3, RZ, P0 ;  /* 0x000000ff0300720c */ /* 0x000fda0000784270 */
[----:B0-----:R-:W-:Y:S05]  /*3930*/  @!P4 BRA `(.L_x_85) ;  /* 0x000000000004c947 */ /* 0x001fea0003800000 */
[----:B------:R0:W5:Y:S02]  /*3940*/  LDG.E.LTC128B.U16 R114, desc[UR38][R6.64+0x72] ;  /* 0x0000722606727981 */ /* 0x000164000c1e1520 */
.L_x_85:
[----:B------:R-:W-:Y:S05]  /*3950*/  BSYNC B1 ;  /* 0x0000000000017941 */ /* 0x000fea0003800000 */
.L_x_84:
        /* <DEDUP_REMOVED lines=9> */
.L_x_87:
[----:B------:R-:W-:Y:S05]  /*39f0*/  BSYNC B1 ;  /* 0x0000000000017941 */ /* 0x000fea0003800000 */
.L_x_86:
        /* <DEDUP_REMOVED lines=9> */
.L_x_89:
[----:B------:R-:W-:Y:S05]  /*3a90*/  BSYNC B1 ;  /* 0x0000000000017941 */ /* 0x000fea0003800000 */
.L_x_88:
[----:B-----5:R-:W-:-:S05]  /*3aa0*/  HADD2.F32 R4, -RZ, R114.H0_H0 ;  /* 0x20000072ff047230 */ /* 0x020fca0000004100 */
[----:B------:R-:W-:-:S04]  /*3ab0*/  FMUL R4, R4, R89 ;  /* 0x0000005904047220 */ /* 0x000fc80000400000 */
[----:B------:R-:W-:-:S05]  /*3ac0*/  FFMA R4, R87, R88, R4 ;  /* 0x0000005857047223 */ /* 0x000fca0000000004 */
[----:B------:R-:W-:-:S04]  /*3ad0*/  F2FP.F16.F32.PACK_AB R4, RZ, R4 ;  /* 0x00000004ff04723e */ /* 0x000fc800000000ff */
[----:B-1-34-:R-:W-:-:S05]  /*3ae0*/  PRMT R6, R4, 0x7610, R6 ;  /* 0x0000761004067816 */ /* 0x01afca0000000006 */
[----:B------:R1:W-:Y:S01]  /*3af0*/  @P4 STG.E.U16 desc[UR38][R58.64+0x72], R6 ;  /* 0x000072063a004986 */ /* 0x0003e2000c101526 */
[----:B------:R-:W-:-:S13]  /*3b00*/  ISETP.GT.AND P4, PT, R3, 0x80, P6 ;  /* 0x000000800300780c */ /* 0x000fda0003784270 */
[----:B------:R-:W3:Y:S01]  /*3b10*/  @P4 LDG.E.LTC128B.U16 R114, desc[UR38][R62.64] ;  /* 0x000000263e724981 */ /* 0x000ee2000c1e1520 */
[----:B------:R-:W-:Y:S01]  /*3b20*/  BSSY B1, `(.L_x_90) ;  /* 0x000000a000017945 */ /* 0x000fe20003800000 */
[----:B---3--:R-:W-:-:S05]  /*3b30*/  HADD2.F32 R4, -RZ, R114.H0_H0 ;  /* 0x20000072ff047230 */ /* 0x008fca0000004100 */
[----:B------:R-:W-:-:S04]  /*3b40*/  FMUL R5, R4, R89 ;  /* 0x0000005904057220 */ /* 0x000fc80000400000 */
[----:B------:R-:W-:-:S05]  /*3b50*/  FFMA R5, R24, R88, R5 ;  /* 0x0000005818057223 */ /* 0x000fca0000000005 */
[----:B------:R-:W-:-:S05]  /*3b60*/  F2FP.F16.F32.PACK_AB R5, RZ, R5 ;  /* 0x00000005ff05723e */ /* 0x000fca00000000ff */
[----:B------:R1:W-:Y:S01]  /*3b70*/  @P4 STG.E.U16 desc[UR38][R14.64], R5 ;  /* 0x000000050e004986 */ /* 0x0003e2000c101526 */
[----:B------:R-:W-:-:S04]  /*3b80*/  ISETP.NE.AND P4, PT, R116, RZ, PT ;  /* 0x000000ff7400720c */ /* 0x000fc80003f85270 */
[----:B------:R-:W-:-:S13]  /*3b90*/  ISETP.GT.AND P4, PT, R3, 0x80, P4 ;  /* 0x000000800300780c */ /* 0x000fda0002784270 */
[----:B-1----:R-:W-:Y:S05]  /*3ba0*/  @!P4 BRA `(.L_x_91) ;  /* 0x000000000004c947 */ /* 0x002fea0003800000 */
[----:B------:R1:W5:Y:S02]  /*3bb0*/  LDG.E.LTC128B.U16 R114, desc[UR38][R60.64+0x2] ;  /* 0x000002263c727981 */ /* 0x000364000c1e1520 */
.L_x_91:
[----:B------:R-:W-:Y:S05]  /*3bc0*/  BSYNC B1 ;  /* 0x0000000000017941 */ /* 0x000fea0003800000 */
.L_x_90:
[----:B-----5:R-:W-:Y:S01]  /*3bd0*/  HADD2.F32 R4, -RZ, R114.H0_H0 ;  /* 0x20000072ff047230 */ /* 0x020fe20000004100 */
[----:B------:R-:W-:Y:S01]  /*3be0*/  ISETP.GT.AND P6, PT, R3, 0x88, P6 ;  /* 0x000000880300780c */ /* 0x000fe200037c4270 */
[----:B------:R-:W-:Y:S01]  /*3bf0*/  @P4 IMAD.MOV.U32 R5, RZ, RZ, R15 ;  /* 0x000000ffff054224 */ /* 0x000fe200078e000f */
[----:B------:R-:W-:Y:S02]  /*3c00*/  BSSY B1, `(.L_x_92) ;  /* 0x0000009000017945 */ /* 0x000fe40003800000 */
[----:B------:R-:W-:-:S04]  /*3c10*/  FMUL R4, R4, R89 ;  /* 0x0000005904047220 */ /* 0x000fc80000400000 */
[----:B------:R-:W-:-:S05]  /*3c20*/  FFMA R4, R25, R88, R4 ;  /* 0x0000005819047223 */ /* 0x000fca0000000004 */
[----:B------:R-:W-:-:S04]  /*3c30*/  F2FP.F16.F32.PACK_AB R4, RZ, R4 ;  /* 0x00000004ff04723e */ /* 0x000fc800000000ff */
[----:B------:R-:W-:Y:S01]  /*3c40*/  PRMT R6, R4, 0x7610, R6 ;  /* 0x0000761004067816 */ /* 0x000fe20000000006 */
[----:B------:R-:W-:-:S05]  /*3c50*/  @P4 IMAD.MOV.U32 R4, RZ, RZ, R14 ;  /* 0x000000ffff044224 */ /* 0x000fca00078e000e */
[----:B------:R3:W-:Y:S01]  /*3c60*/  @P4 STG.E.U16 desc[UR38][R4.64+0x2], R6 ;  /* 0x0000020604004986 */ /* 0x0007e2000c101526 */
[----:B------:R-:W-:Y:S05]  /*3c70*/  @!P6 BRA `(.L_x_93) ;  /* 0x000000000004e947 */ /* 0x000fea0003800000 */
[----:B------:R4:W5:Y:S02]  /*3c80*/  LDG.E.LTC128B.U16 R114, desc[UR38][R8.64] ;  /* 0x0000002608727981 */ /* 0x000964000c1e1520 */
.L_x_93:
[----:B------:R-:W-:Y:S05]  /*3c90*/  BSYNC B1 ;  /* 0x0000000000017941 */ /* 0x000fea0003800000 */
.L_x_92:
[----:B---3-5:R-:W-:Y:S01]  /*3ca0*/  HADD2.F32 R4, -RZ, R114.H0_H0 ;  /* 0x20000072ff047230 */ /* 0x028fe20000004100 */
[----:B------:R-:W-:Y:S01]  /*3cb0*/  ISETP.NE.AND P4, PT, R116, RZ, PT ;  /* 0x000000ff7400720c */ /* 0x000fe20003f85270 */
[----:B------:R-:W-:Y:S03]  /*3cc0*/  BSSY B1, `(.L_x_94) ;  /* 0x0000008000017945 */ /* 0x000fe60003800000 */
[----:B------:R-:W-:Y:S01]  /*3cd0*/  FMUL R5, R4, R89 ;  /* 0x0000005904057220 */ /* 0x000fe20000400000 */
[----:B------:R-:W-:-:S03]  /*3ce0*/  ISETP.GT.AND P4, PT, R3, 0x88, P4 ;  /* 0x000000880300780c */ /* 0x000fc60002784270 */
[----:B------:R-:W-:-:S05]  /*3cf0*/  FFMA R5, R26, R88, R5 ;  /* 0x000000581a057223 */ /* 0x000fca0000000005 */
[----:B------:R-:W-:-:S05]  /*3d00*/  F2FP.F16.F32.PACK_AB R5, RZ, R5 ;  /* 0x00000005ff05723e */ /* 0x000fca00000000ff */
[----:B------:R3:W-:Y:S01]  /*3d10*/  @P6 STG.E.U16 desc[UR38][R20.64], R5 ;  /* 0x0000000514006986 */ /* 0x0007e2000c101526 */
[----:B------:R-:W-:Y:S05]  /*3d20*/  @!P4 BRA `(.L_x_95) ;  /* 0x000000000004c947 */ /* 0x000fea0003800000 */
[----:B------:R0:W5:Y:S02]  /*3d30*/  LDG.E.LTC128B.U16 R114, desc[UR38][R12.64+0x2] ;  /* 0x000002260c727981 */ /* 0x000164000c1e1520 */
.L_x_95:
[----:B------:R-:W-:Y:S05]  /*3d40*/  BSYNC B1 ;  /* 0x0000000000017941 */ /* 0x000fea0003800000 */
.L_x_94:
[----:B-----5:R-:W-:Y:S01]  /*3d50*/  HADD2.F32 R4, -RZ, R114.H0_H0 ;  /* 0x20000072ff047230 */ /* 0x020fe20000004100 */
[----:B------:R-:W-:Y:S01]  /*3d60*/  ISETP.NE.AND P6, PT, R115, RZ, PT ;  /* 0x000000ff7300720c */ /* 0x000fe20003fc5270 */
[----:B------:R-:W-:Y:S03]  /*3d70*/  BSSY B1, `(.L_x_96) ;  /* 0x0000008000017945 */ /* 0x000fe60003800000 */
[----:B------:R-:W-:-:S04]  /*3d80*/  FMUL R4, R4, R89 ;  /* 0x0000005904047220 */ /* 0x000fc80000400000 */
[----:B------:R-:W-:-:S05]  /*3d90*/  FFMA R4, R27, R88, R4 ;  /* 0x000000581b047223 */ /* 0x000fca0000000004 */
[----:B------:R-:W-:-:S05]  /*3da0*/  F2FP.F16.F32.PACK_AB R4, RZ, R4 ;  /* 0x00000004ff04723e */ /* 0x000fca00000000ff */
[----:B------:R0:W-:Y:S01]  /*3db0*/  @P4 STG.E.U16 desc[UR38][R64.64+0x2], R4 ;  /* 0x0000020440004986 */ /* 0x0001e2000c101526 */
[----:B------:R-:W-:-:S13]  /*3dc0*/  ISETP.GT.AND P4, PT, R3, 0x80, P6 ;  /* 0x000000800300780c */ /* 0x000fda0003784270 */
[----:B0-----:R-:W-:Y:S05]  /*3dd0*/  @!P4 BRA `(.L_x_97) ;  /* 0x000000000004c947 */ /* 0x001fea0003800000 */
[----:B------:R0:W5:Y:S02]  /*3de0*/  LDG.E.LTC128B.U16 R114, desc[UR38][R60.64+0x10] ;  /* 0x000010263c727981 */ /* 0x000164000c1e1520 */
.L_x_97:
[----:B------:R-:W-:Y:S05]  /*3df0*/  BSYNC B1 ;  /* 0x0000000000017941 */ /* 0x000fea0003800000 */
.L_x_96:
[----:B-----5:R-:W-:Y:S01]  /*3e00*/  HADD2.F32 R4, -RZ, R114.H0_H0 ;  /* 0x20000072ff047230 */ /* 0x020fe20000004100 */
[----:B------:R-:W-:Y:S01]  /*3e10*/  ISETP.NE.AND P6, PT, R117, RZ, PT ;  /* 0x000000ff7500720c */ /* 0x000fe20003fc5270 */
[----:B------:R-:W-:Y:S03]  /*3e20*/  BSSY B1, `(.L_x_98) ;  /* 0x000000b000017945 */ /* 0x000fe60003800000 */
[----:B---3--:R-:W-:Y:S01]  /*3e30*/  FMUL R5, R4, R89 ;  /* 0x0000005904057220 */ /* 0x008fe20000400000 */
[----:B------:R-:W-:-:S03]  /*3e40*/  @P4 IMAD.MOV.U32 R4, RZ, RZ, R14 ;  /* 0x000000ffff044224 */ /* 0x000fc600078e000e */
[----:B------:R-:W-:-:S05]  /*3e50*/  FFMA R5, R28, R88, R5 ;  /* 0x000000581c057223 */ /* 0x000fca0000000005 */
[----:B------:R-:W-:-:S04]  /*3e60*/  F2FP.F16.F32.PACK_AB R5, RZ, R5 ;  /* 0x00000005ff05723e */ /* 0x000fc800000000ff */
[----:B------:R-:W-:Y:S01]  /*3e70*/  PRMT R6, R5, 0x7610, R6 ;  /* 0x0000761005067816 */ /* 0x000fe20000000006 */
[----:B------:R-:W-:-:S05]  /*3e80*/  @P4 IMAD.MOV.U32 R5, RZ, RZ, R15 ;  /* 0x000000ffff054224 */ /* 0x000fca00078e000f */
[----:B------:R3:W-:Y:S01]  /*3e90*/  @P4 STG.E.U16 desc[UR38][R4.64+0x10], R6 ;  /* 0x0000100604004986 */ /* 0x0007e2000c101526 */
[----:B------:R-:W-:-:S13]  /*3ea0*/  ISETP.GT.AND P4, PT, R3, 0x80, P6 ;  /* 0x000000800300780c */ /* 0x000fda0003784270 */
[----:B---3--:R-:W-:Y:S05]  /*3eb0*/  @!P4 BRA `(.L_x_99) ;  /* 0x000000000004c947 */ /* 0x008fea0003800000 */
[----:B------:R3:W5:Y:S02]  /*3ec0*/  LDG.E.LTC128B.U16 R114, desc[UR38][R60.64+0x12] ;  /* 0x000012263c727981 */ /* 0x000764000c1e1520 */
.L_x_99:
[----:B------:R-:W-:Y:S05]  /*3ed0*/  BSYNC B1 ;  /* 0x0000000000017941 */ /* 0x000fea0003800000 */
.L_x_98:
[----:B-----5:R-:W-:Y:S01]  /*3ee0*/  HADD2.F32 R4, -RZ, R114.H0_H0 ;  /* 0x20000072ff047230 */ /* 0x020fe20000004100 */
[----:B------:R-:W-:Y:S01]  /*3ef0*/  BSSY B1, `(.L_x_100) ;  /* 0x000000c000017945 */ /* 0x000fe20003800000 */
[----:B------:R-:W-:-:S03]  /*3f00*/  @P4 IMAD.MOV.U32 R5, RZ, RZ, R15 ;  /* 0x000000ffff054224 */ /* 0x000fc600078e000f */
[----:B------:R-:W-:-:S04]  /*3f10*/  FMUL R4, R4, R89 ;  /* 0x0000005904047220 */ /* 0x000fc80000400000 */
[----:B------:R-:W-:-:S05]  /*3f20*/  FFMA R4, R29, R88, R4 ;  /* 0x000000581d047223 */ /* 0x000fca0000000004 */
[----:B------:R-:W-:-:S04]  /*3f30*/  F2FP.F16.F32.PACK_AB R4, RZ, R4 ;  /* 0x00000004ff04723e */ /* 0x000fc800000000ff */
[----:B------:R-:W-:Y:S01]  /*3f40*/  PRMT R6, R4, 0x7610, R6 ;  /* 0x0000761004067816 */ /* 0x000fe20000000006 */
[----:B------:R-:W-:-:S05]  /*3f50*/  @P4 IMAD.MOV.U32 R4, RZ, RZ, R14 ;  /* 0x000000ffff044224 */ /* 0x000fca00078e000e */
[----:B------:R0:W-:Y:S01]  /*3f60*/  @P4 STG.E.U16 desc[UR38][R4.64+0x12], R6 ;  /* 0x0000120604004986 */ /* 0x0001e2000c101526 */
[----:B------:R-:W-:-:S04]  /*3f70*/  ISETP.NE.AND P4, PT, R115, RZ, PT ;  /* 0x000000ff7300720c */ /* 0x000fc80003f85270 */
[----:B------:R-:W-:-:S13]  /*3f80*/  ISETP.GT.AND P4, PT, R3, 0x88, P4 ;  /* 0x000000880300780c */ /* 0x000fda0002784270 */
[----:B0-----:R-:W-:Y:S05]  /*3f90*/  @!P4 BRA `(.L_x_101) ;  /* 0x000000000004c947 */ /* 0x001fea0003800000 */
[----:B------:R0:W5:Y:S02]  /*3fa0*/  LDG.E.LTC128B.U16 R114, desc[UR38][R12.64+0x10] ;  /* 0x000010260c727981 */ /* 0x000164000c1e1520 */
.L_x_101:
[----:B------:R-:W-:Y:S05]  /*3fb0*/  BSYNC B1 ;  /* 0x0000000000017941 */ /* 0x000fea0003800000 */
.L_x_100:
        /* <DEDUP_REMOVED lines=9> */
.L_x_103:
[----:B------:R-:W-:Y:S05]  /*4050*/  BSYNC B1 ;  /* 0x0000000000017941 */ /* 0x000fea0003800000 */
.L_x_102:
[----:B-----5:R-:W-:Y:S01]  /*4060*/  HADD2.F32 R4, -RZ, R114.H0_H0 ;  /* 0x20000072ff047230 */ /* 0x020fe20000004100 */
[----:B------:R-:W-:Y:S01]  /*4070*/  ISETP.NE.AND P6, PT, R118, RZ, PT ;  /* 0x000000ff7600720c */ /* 0x000fe20003fc5270 */
        /* <DEDUP_REMOVED lines=8> */
[----:B------:R-:W-:-:S13]  /*4100*/  ISETP.GT.AND P4, PT, R3, 0x80, P6 ;  /* 0x000000800300780c */ /* 0x000fda0003784270 */
[----:B0-----:R-:W-:Y:S05]  /*4110*/  @!P4 BRA `(.L_x_105) ;  /* 0x000000000004c947 */ /* 0x001fea0003800000 */
[----:B------:R0:W5:Y:S02]  /*4120*/  LDG.E.LTC128B.U16 R114, desc[UR38][R60.64+0x20] ;  /* 0x000020263c727981 */ /* 0x000164000c1e1520 */
.L_x_105:
[----:B------:R-:W-:Y:S05]  /*4130*/  BSYNC B1 ;  /* 0x0000000000017941 */ /* 0x000fea0003800000 */
.L_x_104:
[----:B-----5:R-:W-:Y:S01]  /*4140*/  HADD2.F32 R4, -RZ, R114.H0_H0 ;  /* 0x20000072ff047230 */ /* 0x020fe20000004100 */
[----:B------:R-:W-:Y:S01]  /*4150*/  ISETP.NE.AND P6, PT, R100, RZ, PT ;  /* 0x000000ff6400720c */ /* 0x000fe20003fc5270 */
[----:B------:R-:W-:Y:S03]  /*4160*/  BSSY B1, `(.L_x_106) ;  /* 0x000000b000017945 */ /* 0x000fe60003800000 */
[----:B------:R-:W-:Y:S01]  /*4170*/  FMUL R5, R4, R89 ;  /* 0x0000005904057220 */ /* 0x000fe20000400000 */
[----:B------:R-:W-:-:S03]  /*4180*/  @P4 IMAD.MOV.U32 R4, RZ, RZ, R14 ;  /* 0x000000ffff044224 */ /* 0x000fc600078e000e */
        /* <DEDUP_REMOVED lines=8> */
.L_x_107:
[----:B------:R-:W-:Y:S05]  /*4210*/  BSYNC B1 ;  /* 0x0000000000017941 */ /* 0x000fea0003800000 */
.L_x_106:
        /* <DEDUP_REMOVED lines=13> */
.L_x_109:
[----:B------:R-:W-:Y:S05]  /*42f0*/  BSYNC B1 ;  /* 0x0000000000017941 */ /* 0x000fea0003800000 */
.L_x_108:
[----:B-----5:R-:W-:Y:S01]  /*4300*/  HADD2.F32 R4, -RZ, R114.H0_H0 ;  /* 0x20000072ff047230 */ /* 0x020fe20000004100 */
[----:B------:R-:W-:Y:S04]  /*4310*/  BSSY B1, `(.L_x_110) ;  /* 0x000000b000017945 */ /* 0x000fe80003800000 */
        /* <DEDUP_REMOVED lines=10> */
.L_x_111:
[----:B------:R-:W-:Y:S05]  /*43c0*/  BSYNC B1 ;  /* 0x0000000000017941 */ /* 0x000fea0003800000 */
.L_x_110:
        /* <DEDUP_REMOVED lines=13> */
.L_x_113:
[----:B------:R-:W-:Y:S05]  /*44a0*/  BSYNC B1 ;  /* 0x0000000000017941 */ /* 0x000fea0003800000 */
.L_x_112:
        /* <DEDUP_REMOVED lines=13> */
.L_x_115:
[----:B------:R-:W-:Y:S05]  /*4580*/  BSYNC B1 ;  /* 0x0000000000017941 */ /* 0x000fea0003800000 */
.L_x_114:
        /* <DEDUP_REMOVED lines=13> */
.L_x_117:
[----:B------:R-:W-:Y:S05]  /*4660*/  BSYNC B1 ;  /* 0x0000000000017941 */ /* 0x000fea0003800000 */
.L_x_116:
        /* <DEDUP_REMOVED lines=12> */
.L_x_119:
[----:B------:R-:W-:Y:S05]  /*4730*/  BSYNC B1 ;  /* 0x0000000000017941 */ /* 0x000fea0003800000 */
.L_x_118:
        /* <DEDUP_REMOVED lines=13> */
.L_x_121:
[----:B------:R-:W-:Y:S05]  /*4810*/  BSYNC B1 ;  /* 0x0000000000017941 */ /* 0x000fea0003800000 */
.L_x_120:
        /* <DEDUP_REMOVED lines=13> */
.L_x_123:
[----:B------:R-:W-:Y:S05]  /*48f0*/  BSYNC B1 ;  /* 0x0000000000017941 */ /* 0x000fea0003800000 */
.L_x_122:
        /* <DEDUP_REMOVED lines=13> */
.L_x_125:
[----:B------:R-:W-:Y:S05]  /*49d0*/  BSYNC B1 ;  /* 0x0000000000017941 */ /* 0x000fea0003800000 */
.L_x_124:
        /* <DEDUP_REMOVED lines=12> */
.L_x_127:
[----:B------:R-:W-:Y:S05]  /*4aa0*/  BSYNC B1 ;  /* 0x0000000000017941 */ /* 0x000fea0003800000 */
.L_x_126:
        /* <DEDUP_REMOVED lines=13> */
.L_x_129:
[----:B------:R-:W-:Y:S05]  /*4b80*/  BSYNC B1 ;  /* 0x0000000000017941 */ /* 0x000fea0003800000 */
.L_x_128:
        /* <DEDUP_REMOVED lines=12> */
.L_x_131:
[----:B------:R-:W-:Y:S05]  /*4c50*/  BSYNC B1 ;  /* 0x0000000000017941 */ /* 0x000fea0003800000 */
.L_x_130:
        /* <DEDUP_REMOVED lines=12> */
.L_x_133:
[----:B------:R-:W-:Y:S05]  /*4d20*/  BSYNC B1 ;  /* 0x0000000000017941 */ /* 0x000fea0003800000 */
.L_x_132:
[----:B-----5:R-:W-:Y:S01]  /*4d30*/  HADD2.F32 R4, -RZ, R114.H0_H0 ;  /* 0x20000072ff047230 */ /* 0x020fe20000004100 */
[----:B------:R-:W-:Y:S01]  /*4d40*/  ISETP.GT.AND P5, PT, R3, 0x88, P5 ;  /* 0x000000880300780c */ /* 0x000fe20002fa4270 */
        /* <DEDUP_REMOVED lines=8> */
[----:B------:R-:W-:Y:S05]  /*4dd0*/  @!P5 BRA `(.L_x_135) ;  /* 0x000000000004d947 */ /* 0x000fea0003800000 */
[----:B------:R0:W5:Y:S02]  /*4de0*/  LDG.E.LTC128B.U16 R114, desc[UR38][R12.64+0x52] ;  /* 0x000052260c727981 */ /* 0x000164000c1e1520 */
.L_x_135:
[----:B------:R-:W-:Y:S05]  /*4df0*/  BSYNC B1 ;  /* 0x0000000000017941 */ /* 0x000fea0003800000 */
.L_x_134:
[----:B0----5:R-:W-:Y:S01]  /*4e00*/  HADD2.F32 R4, -RZ, R114.H0_H0 ;  /* 0x20000072ff047230 */ /* 0x021fe20000004100 */
        /* <DEDUP_REMOVED lines=11> */
.L_x_137:
[----:B------:R-:W-:Y:S05]  /*4ec0*/  BSYNC B1 ;  /* 0x0000000000017941 */ /* 0x000fea0003800000 */
.L_x_136:
[----:B0----5:R-:W-:Y:S01]  /*4ed0*/  HADD2.F32 R4, -RZ, R114.H0_H0 ;  /* 0x20000072ff047230 */ /* 0x021fe20000004100 */
        /* <DEDUP_REMOVED lines=11> */
.L_x_139:
[----:B------:R-:W-:Y:S05]  /*4f90*/  BSYNC B1 ;  /* 0x0000000000017941 */ /* 0x000fea0003800000 */
.L_x_138:
        /* <DEDUP_REMOVED lines=12> */
.L_x_141:
[----:B------:R-:W-:Y:S05]  /*5060*/  BSYNC B1 ;  /* 0x0000000000017941 */ /* 0x000fea0003800000 */
.L_x_140:
        /* <DEDUP_REMOVED lines=12> */
.L_x_143:
[----:B------:R-:W-:Y:S05]  /*5130*/  BSYNC B1 ;  /* 0x0000000000017941 */ /* 0x000fea0003800000 */
.L_x_142:
        /* <DEDUP_REMOVED lines=12> */
.L_x_145:
[----:B------:R-:W-:Y:S05]  /*5200*/  BSYNC B1 ;  /* 0x0000000000017941 */ /* 0x000fea0003800000 */
.L_x_144:
        /* <DEDUP_REMOVED lines=12> */
.L_x_147:
[----:B------:R-:W-:Y:S05]  /*52d0*/  BSYNC B1 ;  /* 0x0000000000017941 */ /* 0x000fea0003800000 */
.L_x_146:
        /* <DEDUP_REMOVED lines=9> */
.L_x_149:
[----:B------:R-:W-:Y:S05]  /*5370*/  BSYNC B1 ;  /* 0x0000000000017941 */ /* 0x000fea0003800000 */
.L_x_148:
        /* <DEDUP_REMOVED lines=12> */
.L_x_151:
[----:B------:R-:W-:Y:S05]  /*5440*/  BSYNC B1 ;  /* 0x0000000000017941 */ /* 0x000fea0003800000 */
.L_x_150:
[----:B------:R-:W-:Y:S05]  /*5450*/  @!P0 BRA `(.L_x_152) ;  /* 0x0000001400848947 */ /* 0x000fea0003800000 */
[----:B-----5:R-:W-:-:S05]  /*5460*/  HADD2.F32 R114, -RZ, R114.H0_H0 ;  /* 0x20000072ff727230 */ /* 0x020fca0000004100 */
[----:B------:R-:W-:-:S04]  /*5470*/  FMUL R114, R114, R89 ;  /* 0x0000005972727220 */ /* 0x000fc80000400000 */
[----:B------:R-:W-:-:S05]  /*5480*/  FFMA R114, R55, R88, R114 ;  /* 0x0000005837727223 */ /* 0x000fca0000000072 */
[----:B------:R-:W-:-:S05]  /*5490*/  F2FP.F16.F32.PACK_AB R114, RZ, R114 ;  /* 0x00000072ff72723e */ /* 0x000fca00000000ff */
[----:B------:R0:W-:Y:S01]  /*54a0*/  STG.E.U16 desc[UR38][R10.64+0x72], R114 ;  /* 0x000072720a007986 */ /* 0x0001e2000c101526 */
[----:B------:R-:W-:Y:S05]  /*54b0*/  BRA `(.L_x_152) ;  /* 0x00000014006c7947 */ /* 0x000fea0003800000 */
.L_x_29:
[----:B------:R-:W-:Y:S01]  /*54c0*/  ULDC.64 UR4, c[0x0][0x5c0] ;  /* 0x0001700000047ab9 */ /* 0x000fe20000000a00 */
[-C--:B------:R-:W-:Y:S01]  /*54d0*/  FMUL R56, R56, R88.reuse ;  /* 0x0000005838387220 */ /* 0x080fe20000400000 */
[----:B------:R-:W-:Y:S01]  /*54e0*/  LEA R10, P1, R110, UR4, 0x1 ;  /* 0x000000046e0a7c11 */ /* 0x000fe2000f8208ff */
[----:B------:R-:W-:Y:S01]  /*54f0*/  IMAD.SHL.U32 R7, R94, 0x2, RZ ;  /* 0x000000025e077824 */ /* 0x000fe200078e00ff */
[----:B------:R-:W-:Y:S01]  /*5500*/  ISETP.GT.AND P3, PT, R4, 0x1, PT ;  /* 0x000000010400780c */ /* 0x000fe20003f64270 */
[----:B------:R-:W-:Y:S01]  /*5510*/  FMUL R57, R57, R88 ;  /* 0x0000005839397220 */ /* 0x000fe20000400000 */
[----:B------:R-:W-:Y:S01]  /*5520*/  F2FP.F16.F32.PACK_AB R56, RZ, R56 ;  /* 0x00000038ff38723e */ /* 0x000fe200000000ff */
[-C--:B------:R-:W-:Y:S01]  /*5530*/  FMUL R58, R58, R88.reuse ;  /* 0x000000583a3a7220 */ /* 0x080fe20000400000 */
[----:B------:R-:W-:Y:S01]  /*5540*/  LEA.HI.X R11, R110, UR5, R103, 0x1, P1 ;  /* 0x000000056e0b7c11 */ /* 0x000fe200088f0c67 */
[-C--:B------:R-:W-:Y:S01]  /*5550*/  FMUL R59, R59, R88.reuse ;  /* 0x000000583b3b7220 */ /* 0x080fe20000400000 */
[----:B------:R-:W-:Y:S01]  /*5560*/  ISETP.GT.AND P1, PT, R3, RZ, P3 ;  /* 0x000000ff0300720c */ /* 0x000fe20001f24270 */
[----:B------:R-:W-:Y:S01]  /*5570*/  IMAD.SHL.U32 R19, R95, 0x2, RZ ;  /* 0x000000025f137824 */ /* 0x000fe200078e00ff */
[----:B------:R-:W-:Y:S01]  /*5580*/  ISETP.GT.AND P2, PT, R3, 0x8, P6 ;  /* 0x000000080300780c */ /* 0x000fe20003744270 */
[----:B------:R-:W-:Y:S01]  /*5590*/  @P0 STG.E.U16 desc[UR38][R10.64], R56 ;  /* 0x000000380a000986 */ /* 0x000fe2000c101526 */
[----:B------:R-:W-:Y:S01]  /*55a0*/  SHF.L.U64.HI R5, R94, 0x1, R93 ;  /* 0x000000015e057819 */ /* 0x000fe2000001025d */
[----:B------:R-:W-:Y:S01]  /*55b0*/  FMUL R60, R60, R88 ;  /* 0x000000583c3c7220 */ /* 0x000fe20000400000 */
[----:B------:R-:W-:Y:S01]  /*55c0*/  IADD3 R8, P0, R7, R10, RZ ;  /* 0x0000000a07087210 */ /* 0x000fe20007f1e0ff */
[-C--:B------:R-:W-:Y:S01]  /*55d0*/  FMUL R61, R61, R88.reuse ;  /* 0x000000583d3d7220 */ /* 0x080fe20000400000 */
[----:B------:R-:W-:Y:S01]  /*55e0*/  F2FP.F16.F32.PACK_AB R57, RZ, R57 ;  /* 0x00000039ff39723e */ /* 0x000fe200000000ff */
[----:B------:R-:W-:Y:S01]  /*55f0*/  FMUL R63, R63, R88 ;  /* 0x000000583f3f7220 */ /* 0x000fe20000400000 */
[----:B------:R-:W-:Y:S01]  /*5600*/  F2FP.F16.F32.PACK_AB R58, RZ, R58 ;  /* 0x0000003aff3a723e */ /* 0x000fe200000000ff */
[----:B------:R-:W-:Y:S01]  /*5610*/  IMAD.X R9, R5, 0x1, R11, P0 ;  /* 0x0000000105097824 */ /* 0x000fe200000e060b */
[----:B------:R-:W-:Y:S01]  /*5620*/  ISETP.GT.AND P0, PT, R3, 0x8, P3 ;  /* 0x000000080300780c */ /* 0x000fe20001f04270 */
[----:B------:R-:W-:Y:S01]  /*5630*/  @P1 STG.E.U16 desc[UR38][R10.64+0x2], R57 ;  /* 0x000002390a001986 */ /* 0x000fe2000c101526 */
[----:B------:R-:W-:Y:S01]  /*5640*/  F2FP.F16.F32.PACK_AB R59, RZ, R59 ;  /* 0x0000003bff3b723e */ /* 0x000fe200000000ff */
[----:B------:R-:W-:Y:S01]  /*5650*/  FMUL R62, R62, R88 ;  /* 0x000000583e3e7220 */ /* 0x000fe20000400000 */
[----:B------:R-:W-:Y:S01]  /*5660*/  SHF.L.U64.HI R13, R95, 0x1, R92 ;  /* 0x000000015f0d7819 */ /* 0x000fe2000001025c */
[----:B------:R-:W-:Y:S01]  /*5670*/  @P2 STG.E.U16 desc[UR38][R8.64], R58 ;  /* 0x0000003a08002986 */ /* 0x000fe2000c101526 */
[----:B------:R-:W-:Y:S01]  /*5680*/  IADD3 R6, P1, P2, R19, R10, R7 ;  /* 0x0000000a13067210 */ /* 0x000fe20007a3e007 */
[-C--:B------:R-:W-:Y:S01]  /*5690*/  FMUL R64, R64, R88.reuse ;  /* 0x0000005840407220 */ /* 0x080fe20000400000 */
[C---:B------:R-:W-:Y:S01]  /*56a0*/  ISETP.GT.AND P4, PT, R4.reuse, 0x8, PT ;  /* 0x000000080400780c */ /* 0x040fe20003f84270 */
[-C--:B------:R-:W-:Y:S01]  /*56b0*/  FMUL R65, R65, R88.reuse ;  /* 0x0000005841417220 */ /* 0x080fe20000400000 */
[----:B------:R-:W-:Y:S01]  /*56c0*/  ISETP.GT.AND P3, PT, R4, 0x9, PT ;  /* 0x000000090400780c */ /* 0x000fe20003f64270 */
[-C--:B------:R-:W-:Y:S01]  /*56d0*/  FMUL R66, R66, R88.reuse ;  /* 0x0000005842427220 */ /* 0x080fe20000400000 */
[----:B------:R-:W-:Y:S01]  /*56e0*/  IADD3.X R7, R13, R11, R5, P1, P2 ;  /* 0x0000000b0d077210 */ /* 0x000fe20000fe4405 */
[----:B------:R-:W-:Y:S01]  /*56f0*/  @P0 STG.E.U16 desc[UR38][R8.64+0x2], R59 ;  /* 0x0000023b08000986 */ /* 0x000fe2000c101526 */
[----:B------:R-:W-:Y:S01]  /*5700*/  ISETP.GT.AND P1, PT, R3, RZ, P4 ;  /* 0x000000ff0300720c */ /* 0x000fe20002724270 */
[-C--:B------:R-:W-:Y:S01]  /*5710*/  FMUL R67, R67, R88.reuse ;  /* 0x0000005843437220 */ /* 0x080fe20000400000 */
[----:B------:R-:W-:Y:S01]  /*5720*/  ISETP.GT.AND P0, PT, R3, RZ, P3 ;  /* 0x000000ff0300720c */ /* 0x000fe20001f04270 */
[----:B------:R-:W-:Y:S01]  /*5730*/  FMUL R68, R68, R88 ;  /* 0x0000005844447220 */ /* 0x000fe20000400000 */
[----:B------:R-:W-:Y:S01]  /*5740*/  F2FP.F16.F32.PACK_AB R60, RZ, R60 ;  /* 0x0000003cff3c723e */ /* 0x000fe200000000ff */
[-C--:B------:R-:W-:Y:S01]  /*5750*/  FMUL R69, R69, R88.reuse ;  /* 0x0000005845457220 */ /* 0x080fe20000400000 */
[----:B------:R-:W-:Y:S01]  /*5760*/  F2FP.F16.F32.PACK_AB R61, RZ, R61 ;  /* 0x0000003dff3d723e */ /* 0x000fe200000000ff */
[-C--:B------:R-:W-:Y:S01]  /*5770*/  FMUL R70, R70, R88.reuse ;  /* 0x0000005846467220 */ /* 0x080fe20000400000 */
[----:B------:R-:W-:Y:S01]  /*5780*/  F2FP.F16.F32.PACK_AB R63, RZ, R63 ;  /* 0x0000003fff3f723e */ /* 0x000fe200000000ff */
[----:B------:R-:W-:Y:S01]  /*5790*/  FMUL R71, R71, R88 ;  /* 0x0000005847477220 */ /* 0x000fe20000400000 */
[----:B------:R-:W-:Y:S01]  /*57a0*/  F2FP.F16.F32.PACK_AB R62, RZ, R62 ;  /* 0x0000003eff3e723e */ /* 0x000fe200000000ff */
[----:B------:R-:W-:Y:S01]  /*57b0*/  FMUL R72, R72, R88 ;  /* 0x0000005848487220 */ /* 0x000fe20000400000 */
[----:B------:R-:W-:Y:S01]  /*57c0*/  F2FP.F16.F32.PACK_AB R64, RZ, R64 ;  /* 0x00000040ff40723e */ /* 0x000fe200000000ff */
[----:B------:R-:W-:Y:S01]  /*57d0*/  @P1 STG.E.U16 desc[UR38][R10.64+0x10], R60 ;  /* 0x0000103c0a001986 */ /* 0x000fe2000c101526 */
[----:B------:R-:W-:Y:S01]  /*57e0*/  ISETP.GT.AND P1, PT, R3, 0x8, P4 ;  /* 0x000000080300780c */ /* 0x000fe20002724270 */
[-C--:B------:R-:W-:Y:S01]  /*57f0*/  FMUL R73, R73, R88.reuse ;  /* 0x0000005849497220 */ /* 0x080fe20000400000 */
[----:B------:R-:W-:Y:S01]  /*5800*/  ISETP.GT.AND P2, PT, R4, 0x11, PT ;  /* 0x000000110400780c */ /* 0x000fe20003f44270 */
[----:B------:R-:W-:Y:S01]  /*5810*/  @P0 STG.E.U16 desc[UR38][R10.64+0x12], R61 ;  /* 0x0000123d0a000986 */ /* 0x000fe2000c101526 */
[----:B------:R-:W-:Y:S01]  /*5820*/  ISETP.GT.AND P0, PT, R3, 0x8, P3 ;  /* 0x000000080300780c */ /* 0x000fe20001f04270 */
[-C--:B------:R-:W-:Y:S01]  /*5830*/  FMUL R74, R74, R88.reuse ;  /* 0x000000584a4a7220 */ /* 0x080fe20000400000 */
[----:B------:R-:W-:Y:S01]  /*5840*/  ISETP.GT.AND P3, PT, R4, 0x10, PT ;  /* 0x000000100400780c */ /* 0x000fe20003f64270 */
[-C--:B------:R-:W-:Y:S01]  /*5850*/  FMUL R75, R75, R88.reuse ;  /* 0x000000584b4b7220 */ /* 0x080fe20000400000 */
[----:B------:R-:W-:Y:S01]  /*5860*/  F2FP.F16.F32.PACK_AB R65, RZ, R65 ;  /* 0x00000041ff41723e */ /* 0x000fe200000000ff */
[----:B------:R-:W-:Y:S01]  /*5870*/  FMUL R76, R76, R88 ;  /* 0x000000584c4c7220 */ /* 0x000fe20000400000 */
[----:B------:R-:W-:Y:S01]  /*5880*/  F2FP.F16.F32.PACK_AB R66, RZ, R66 ;  /* 0x00000042ff42723e */ /* 0x000fe200000000ff */
[----:B------:R-:W-:Y:S01]  /*5890*/  FMUL R77, R77, R88 ;  /* 0x000000584d4d7220 */ /* 0x000fe20000400000 */
[----:B------:R-:W-:Y:S01]  /*58a0*/  F2FP.F16.F32.PACK_AB R67, RZ, R67 ;  /* 0x00000043ff43723e */ /* 0x000fe200000000ff */
[----:B------:R-:W-:Y:S01]  /*58b0*/  @P1 STG.E.U16 desc[UR38][R8.64+0x10], R62 ;  /* 0x0000103e08001986 */ /* 0x000fe2000c101526 */
[----:B------:R-:W-:Y:S01]  /*58c0*/  F2FP.F16.F32.PACK_AB R68, RZ, R68 ;  /* 0x00000044ff44723e */ /* 0x000fe200000000ff */
[-C--:B------:R-:W-:Y:S01]  /*58d0*/  FMUL R78, R78, R88.reuse ;  /* 0x000000584e4e7220 */ /* 0x080fe20000400000 */
[----:B------:R-:W-:Y:S01]  /*58e0*/  ISETP.GT.AND P1, PT, R4, 0x19, PT ;  /* 0x000000190400780c */ /* 0x000fe20003f24270 */
[----:B------:R-:W-:Y:S01]  /*58f0*/  @P0 STG.E.U16 desc[UR38][R8.64+0x12], R63 ;  /* 0x0000123f08000986 */ /* 0x000fe2000c101526 */
[----:B------:R-:W-:Y:S01]  /*5900*/  ISETP.GT.AND P0, PT, R3, RZ, P3 ;  /* 0x000000ff0300720c */ /* 0x000fe20001f04270 */
[-C--:B------:R-:W-:Y:S01]  /*5910*/  FMUL R79, R79, R88.reuse ;  /* 0x000000584f4f7220 */ /* 0x080fe20000400000 */
[----:B------:R-:W-:Y:S01]  /*5920*/  F2FP.F16.F32.PACK_AB R69, RZ, R69 ;  /* 0x00000045ff45723e */ /* 0x000fe200000000ff */
[----:B------:R-:W-:Y:S01]  /*5930*/  FMUL R80, R80, R88 ;  /* 0x0000005850507220 */ /* 0x000fe20000400000 */
[----:B------:R-:W-:Y:S01]  /*5940*/  F2FP.F16.F32.PACK_AB R70, RZ, R70 ;  /* 0x00000046ff46723e */ /* 0x000fe200000000ff */
        /* <DEDUP_REMOVED lines=8> */
[----:B------:R-:W-:Y:S01]  /*59d0*/  @P0 STG.E.U16 desc[UR38][R10.64+0x20], R64 ;  /* 0x000020400a000986 */ /* 0x000fe2000c101526 */
[----:B------:R-:W-:Y:S01]  /*59e0*/  ISETP.GT.AND P0, PT, R3, RZ, P2 ;  /* 0x000000ff0300720c */ /* 0x000fe20001704270 */
[-C--:B------:R-:W-:Y:S01]  /*59f0*/  FMUL R85, R85, R88.reuse ;  /* 0x0000005855557220 */ /* 0x080fe20000400000 */
[----:B------:R-:W-:Y:S01]  /*5a00*/  F2FP.F16.F32.PACK_AB R75, RZ, R75 ;  /* 0x0000004bff4b723e */ /* 0x000fe200000000ff */
[-C--:B------:R-:W-:Y:S01]  /*5a10*/  FMUL R86, R86, R88.reuse ;  /* 0x0000005856567220 */ /* 0x080fe20000400000 */
[----:B------:R-:W-:Y:S01]  /*5a20*/  ISETP.GT.AND P5, PT, R4, 0x28, PT ;  /* 0x000000280400780c */ /* 0x000fe20003fa4270 */
[----:B------:R-:W-:Y:S01]  /*5a30*/  FMUL R87, R87, R88 ;  /* 0x0000005857577220 */ /* 0x000fe20000400000 */
[----:B------:R-:W-:Y:S01]  /*5a40*/  F2FP.F16.F32.PACK_AB R76, RZ, R76 ;  /* 0x0000004cff4c723e */ /* 0x000fe200000000ff */
[-C--:B------:R-:W-:Y:S01]  /*5a50*/  FMUL R24, R24, R88.reuse ;  /* 0x0000005818187220 */ /* 0x080fe20000400000 */
[----:B------:R-:W-:Y:S01]  /*5a60*/  ISETP.GT.AND P4, PT, R4, 0x29, PT ;  /* 0x000000290400780c */ /* 0x000fe20003f84270 */
[-C--:B------:R-:W-:Y:S01]  /*5a70*/  FMUL R25, R25, R88.reuse ;  /* 0x0000005819197220 */ /* 0x080fe20000400000 */
[----:B------:R-:W-:Y:S01]  /*5a80*/  F2FP.F16.F32.PACK_AB R77, RZ, R77 ;  /* 0x0000004dff4d723e */ /* 0x000fe200000000ff */
[----:B------:R-:W-:Y:S01]  /*5a90*/  FMUL R26, R26, R88 ;  /* 0x000000581a1a7220 */ /* 0x000fe20000400000 */
[----:B------:R-:W-:Y:S01]  /*5aa0*/  F2FP.F16.F32.PACK_AB R78, RZ, R78 ;  /* 0x0000004eff4e723e */ /* 0x000fe200000000ff */
[----:B------:R-:W-:Y:S01]  /*5ab0*/  @P0 STG.E.U16 desc[UR38][R10.64+0x22], R65 ;  /* 0x000022410a000986 */ /* 0x000fe2000c101526 */
[----:B------:R-:W-:Y:S01]  /*5ac0*/  ISETP.GT.AND P0, PT, R3, 0x8, P3 ;  /* 0x000000080300780c */ /* 0x000fe20001f04270 */
[-C--:B------:R-:W-:Y:S01]  /*5ad0*/  FMUL R27, R27, R88.reuse ;  /* 0x000000581b1b7220 */ /* 0x080fe20000400000 */
[----:B------:R-:W-:Y:S01]  /*5ae0*/  F2FP.F16.F32.PACK_AB R79, RZ, R79 ;  /* 0x0000004fff4f723e */ /* 0x000fe200000000ff */
[-C--:B------:R-:W-:Y:S01]  /*5af0*/  FMUL R28, R28, R88.reuse ;  /* 0x000000581c1c7220 */ /* 0x080fe20000400000 */
[----:B------:R-:W-:Y:S01]  /*5b00*/  ISETP.GT.AND P3, PT, R4, 0x30, PT ;  /* 0x000000300400780c */ /* 0x000fe20003f64270 */
        /* <DEDUP_REMOVED lines=8> */
[----:B------:R-:W-:Y:S01]  /*5b90*/  @P0 STG.E.U16 desc[UR38][R8.64+0x20], R66 ;  /* 0x0000204208000986 */ /* 0x000fe2000c101526 */
[----:B------:R-:W-:Y:S01]  /*5ba0*/  ISETP.GT.AND P0, PT, R3, 0x8, P2 ;  /* 0x000000080300780c */ /* 0x000fe20001704270 */
[-C--:B------:R-:W-:Y:S01]  /*5bb0*/  FMUL R33, R33, R88.reuse ;  /* 0x0000005821217220 */ /* 0x080fe20000400000 */
[----:B------:R-:W-:Y:S01]  /*5bc0*/  ISETP.GT.AND P2, PT, R4, 0x18, PT ;  /* 0x000000180400780c */ /* 0x000fe20003f44270 */
[----:B------:R-:W-:Y:S01]  /*5bd0*/  FMUL R34, R34, R88 ;  /* 0x0000005822227220 */ /* 0x000fe20000400000 */
[----:B------:R-:W-:Y:S01]  /*5be0*/  F2FP.F16.F32.PACK_AB R84, RZ, R84 ;  /* 0x00000054ff54723e */ /* 0x000fe200000000ff */
[-C--:B------:R-:W-:Y:S01]  /*5bf0*/  FMUL R35, R35, R88.reuse ;  /* 0x0000005823237220 */ /* 0x080fe20000400000 */
[----:B------:R-:W-:Y:S01]  /*5c00*/  P2R R5, PR, RZ, 0x20 ;  /* 0x00000020ff057803 */ /* 0x000fe20000000000 */
[-C--:B------:R-:W-:Y:S01]  /*5c10*/  FMUL R36, R36, R88.reuse ;  /* 0x0000005824247220 */ /* 0x080fe20000400000 */
[----:B------:R-:W-:Y:S01]  /*5c20*/  F2FP.F16.F32.PACK_AB R85, RZ, R85 ;  /* 0x00000055ff55723e */ /* 0x000fe200000000ff */
[----:B------:R-:W-:Y:S01]  /*5c30*/  FMUL R37, R37, R88 ;  /* 0x0000005825257220 */ /* 0x000fe20000400000 */
[----:B------:R-:W-:Y:S01]  /*5c40*/  F2FP.F16.F32.PACK_AB R86, RZ, R86 ;  /* 0x00000056ff56723e */ /* 0x000fe200000000ff */
[-C--:B------:R-:W-:Y:S01]  /*5c50*/  FMUL R38, R38, R88.reuse ;  /* 0x0000005826267220 */ /* 0x080fe20000400000 */
[----:B------:R-:W-:Y:S01]  /*5c60*/  F2FP.F16.F32.PACK_AB R87, RZ, R87 ;  /* 0x00000057ff57723e */ /* 0x000fe200000000ff */
[----:B------:R-:W-:Y:S01]  /*5c70*/  @P0 STG.E.U16 desc[UR38][R8.64+0x22], R67 ;  /* 0x0000224308000986 */ /* 0x000fe2000c101526 */
[----:B------:R-:W-:Y:S01]  /*5c80*/  ISETP.GT.AND P0, PT, R3, RZ, P2 ;  /* 0x000000ff0300720c */ /* 0x000fe20001704270 */
        /* <DEDUP_REMOVED lines=36> */
[----:B------:R-:W-:Y:S01]  /*5ed0*/  FMUL R55, R55, R88 ;  /* 0x0000005837377220 */ /* 0x000fe20000400000 */
[----:B------:R-:W-:-:S02]  /*5ee0*/  F2FP.F16.F32.PACK_AB R39, RZ, R39 ;  /* 0x00000027ff27723e */ /* 0x000fc400000000ff */
[----:B------:R-:W-:Y:S01]  /*5ef0*/  F2FP.F16.F32.PACK_AB R40, RZ, R40 ;  /* 0x00000028ff28723e */ /* 0x000fe200000000ff */
[----:B------:R-:W-:Y:S01]  /*5f00*/  @P0 STG.E.U16 desc[UR38][R8.64+0x30], R70 ;  /* 0x0000304608000986 */ /* 0x000fe2000c101526 */
[----:B------:R-:W-:Y:S02]  /*5f10*/  ISETP.GT.AND P0, PT, R3, 0x8, P1 ;  /* 0x000000080300780c */ /* 0x000fe40000f04270 */
[----:B------:R-:W-:Y:S02]  /*5f20*/  ISETP.GT.AND P1, PT, R4, 0x21, PT ;  /* 0x000000210400780c */ /* 0x000fe40003f24270 */
[----:B------:R-:W-:Y:S02]  /*5f30*/  F2FP.F16.F32.PACK_AB R41, RZ, R41 ;  /* 0x00000029ff29723e */ /* 0x000fe400000000ff */
[----:B------:R-:W-:Y:S02]  /*5f40*/  F2FP.F16.F32.PACK_AB R42, RZ, R42 ;  /* 0x0000002aff2a723e */ /* 0x000fe400000000ff */
[----:B------:R-:W-:-:S02]  /*5f50*/  F2FP.F16.F32.PACK_AB R43, RZ, R43 ;  /* 0x0000002bff2b723e */ /* 0x000fc400000000ff */
[----:B------:R-:W-:Y:S02]  /*5f60*/  F2FP.F16.F32.PACK_AB R44, RZ, R44 ;  /* 0x0000002cff2c723e */ /* 0x000fe400000000ff */
[----:B------:R-:W-:Y:S01]  /*5f70*/  F2FP.F16.F32.PACK_AB R45, RZ, R45 ;  /* 0x0000002dff2d723e */ /* 0x000fe200000000ff */
[----:B------:R-:W-:Y:S01]  /*5f80*/  @P0 STG.E.U16 desc[UR38][R8.64+0x32], R71 ;  /* 0x0000324708000986 */ /* 0x000fe2000c101526 */
[----:B------:R-:W-:Y:S02]  /*5f90*/  ISETP.GT.AND P0, PT, R3, RZ, P2 ;  /* 0x000000ff0300720c */ /* 0x000fe40001704270 */
[----:B------:R-:W-:Y:S02]  /*5fa0*/  F2FP.F16.F32.PACK_AB R46, RZ, R46 ;  /* 0x0000002eff2e723e */ /* 0x000fe400000000ff */
[----:B------:R-:W-:Y:S02]  /*5fb0*/  F2FP.F16.F32.PACK_AB R47, RZ, R47 ;  /* 0x0000002fff2f723e */ /* 0x000fe400000000ff */
[----:B------:R-:W-:-:S02]  /*5fc0*/  F2FP.F16.F32.PACK_AB R48, RZ, R48 ;  /* 0x00000030ff30723e */ /* 0x000fc400000000ff */
[----:B------:R-:W-:Y:S02]  /*5fd0*/  F2FP.F16.F32.PACK_AB R49, RZ, R49 ;  /* 0x00000031ff31723e */ /* 0x000fe400000000ff */
[----:B------:R-:W-:Y:S02]  /*5fe0*/  F2FP.F16.F32.PACK_AB R50, RZ, R50 ;  /* 0x00000032ff32723e */ /* 0x000fe400000000ff */
[----:B------:R-:W-:Y:S01]  /*5ff0*/  F2FP.F16.F32.PACK_AB R51, RZ, R51 ;  /* 0x00000033ff33723e */ /* 0x000fe200000000ff */
[----:B------:R-:W-:Y:S01]  /*6000*/  @P0 STG.E.U16 desc[UR38][R10.64+0x40], R72 ;  /* 0x000040480a000986 */ /* 0x000fe2000c101526 */
[----:B------:R-:W-:Y:S02]  /*6010*/  ISETP.GT.AND P0, PT, R3, RZ, P1 ;  /* 0x000000ff0300720c */ /* 0x000fe40000f04270 */
[----:B------:R-:W-:Y:S02]  /*6020*/  F2FP.F16.F32.PACK_AB R52, RZ, R52 ;  /* 0x00000034ff34723e */ /* 0x000fe400000000ff */
[----:B------:R-:W-:-:S02]  /*6030*/  F2FP.F16.F32.PACK_AB R53, RZ, R53 ;  /* 0x00000035ff35723e */ /* 0x000fc400000000ff */
[----:B------:R-:W-:Y:S02]  /*6040*/  F2FP.F16.F32.PACK_AB R54, RZ, R54 ;  /* 0x00000036ff36723e */ /* 0x000fe400000000ff */
[----:B------:R-:W-:-:S05]  /*6050*/  F2FP.F16.F32.PACK_AB R55, RZ, R55 ;  /* 0x00000037ff37723e */ /* 0x000fca00000000ff */
[----:B------:R-:W-:Y:S01]  /*6060*/  @P0 STG.E.U16 desc[UR38][R10.64+0x42], R73 ;  /* 0x000042490a000986 */ /* 0x000fe2000c101526 */
[----:B------:R-:W-:Y:S02]  /*6070*/  ISETP.GT.AND P0, PT, R3, 0x8, P2 ;  /* 0x000000080300780c */ /* 0x000fe40001704270 */
[----:B------:R-:W-:-:S11]  /*6080*/  ISETP.GT.AND P2, PT, R4, 0x38, PT ;  /* 0x000000380400780c */ /* 0x000fd60003f44270 */
[----:B------:R-:W-:Y:S01]  /*6090*/  @P0 STG.E.U16 desc[UR38][R8.64+0x40], R74 ;  /* 0x0000404a08000986 */ /* 0x000fe2000c101526 */
[----:B------:R-:W-:-:S13]  /*60a0*/  ISETP.GT.AND P0, PT, R3, 0x8, P1 ;  /* 0x000000080300780c */ /* 0x000fda0000f04270 */
[----:B------:R-:W-:Y:S01]  /*60b0*/  @P0 STG.E.U16 desc[UR38][R8.64+0x42], R75 ;  /* 0x0000424b08000986 */ /* 0x000fe2000c101526 */
[----:B------:R-:W-:-:S13]  /*60c0*/  ISETP.GT.AND P0, PT, R3, RZ, P5 ;  /* 0x000000ff0300720c */ /* 0x000fda0002f04270 */
[----:B------:R-:W-:Y:S01]  /*60d0*/  @P0 STG.E.U16 desc[UR38][R10.64+0x50], R76 ;  /* 0x0000504c0a000986 */ /* 0x000fe2000c101526 */
[----:B------:R-:W-:-:S13]  /*60e0*/  ISETP.GT.AND P0, PT, R3, RZ, P4 ;  /* 0x000000ff0300720c */ /* 0x000fda0002704270 */
[----:B------:R-:W-:Y:S01]  /*60f0*/  @P0 STG.E.U16 desc[UR38][R10.64+0x52], R77 ;  /* 0x0000524d0a000986 */ /* 0x000fe2000c101526 */
[----:B------:R-:W-:-:S13]  /*6100*/  ISETP.GT.AND P0, PT, R3, 0x8, P5 ;  /* 0x000000080300780c */ /* 0x000fda0002f04270 */
[----:B------:R-:W-:Y:S01]  /*6110*/  @P0 STG.E.U16 desc[UR38][R8.64+0x50], R78 ;  /* 0x0000504e08000986 */ /* 0x000fe2000c101526 */
[----:B------:R-:W-:-:S13]  /*6120*/  ISETP.GT.AND P0, PT, R3, 0x8, P4 ;  /* 0x000000080300780c */ /* 0x000fda0002704270 */
[----:B------:R-:W-:Y:S01]  /*6130*/  @P0 STG.E.U16 desc[UR38][R8.64+0x52], R79 ;  /* 0x0000524f08000986 */ /* 0x000fe2000c101526 */
[----:B------:R-:W-:-:S13]  /*6140*/  ISETP.GT.AND P0, PT, R3, RZ, P3 ;  /* 0x000000ff0300720c */ /* 0x000fda0001f04270 */
[----:B------:R-:W-:Y:S01]  /*6150*/  @P0 STG.E.U16 desc[UR38][R10.64+0x60], R80 ;  /* 0x000060500a000986 */ /* 0x000fe2000c101526 */
[----:B------:R-:W-:-:S04]  /*6160*/  ISETP.GT.AND P0, PT, R4, 0x31, PT ;  /* 0x000000310400780c */ /* 0x000fc80003f04270 */
[----:B------:R-:W-:-:S13]  /*6170*/  ISETP.GT.AND P1, PT, R3, RZ, P0 ;  /* 0x000000ff0300720c */ /* 0x000fda0000724270 */
[----:B------:R-:W-:Y:S01]  /*6180*/  @P1 STG.E.U16 desc[UR38][R10.64+0x62], R81 ;  /* 0x000062510a001986 */ /* 0x000fe2000c101526 */
[----:B------:R-:W-:-:S13]  /*6190*/  ISETP.GT.AND P1, PT, R3, 0x8, P3 ;  /* 0x000000080300780c */ /* 0x000fda0001f24270 */
[----:B------:R-:W-:Y:S01]  /*61a0*/  @P1 STG.E.U16 desc[UR38][R8.64+0x60], R82 ;  /* 0x0000605208001986 */ /* 0x000fe2000c101526 */
[----:B------:R-:W-:-:S13]  /*61b0*/  ISETP.GT.AND P1, PT, R3, 0x8, P0 ;  /* 0x000000080300780c */ /* 0x000fda0000724270 */
[----:B------:R-:W-:Y:S01]  /*61c0*/  @P1 STG.E.U16 desc[UR38][R8.64+0x62], R83 ;  /* 0x0000625308001986 */ /* 0x000fe2000c101526 */
[----:B------:R-:W-:-:S05]  /*61d0*/  IADD3 R14, P1, R19, R8, RZ ;  /* 0x00000008130e7210 */ /* 0x000fca0007f3e0ff */
[----:B------:R-:W-:Y:S01]  /*61e0*/  IMAD.X R15, R13, 0x1, R9, P1 ;  /* 0x000000010d0f7824 */ /* 0x000fe200008e0609 */
[----:B------:R-:W-:-:S13]  /*61f0*/  ISETP.GT.AND P1, PT, R3, RZ, P2 ;  /* 0x000000ff0300720c */ /* 0x000fda0001724270 */
[----:B------:R-:W-:Y:S01]  /*6200*/  @P1 STG.E.U16 desc[UR38][R10.64+0x70], R84 ;  /* 0x000070540a001986 */ /* 0x000fe2000c101526 */
[----:B------:R-:W-:-:S05]  /*6210*/  IADD3 R20, P1, R19, R8, RZ ;  /* 0x0000000813147210 */ /* 0x000fca0007f3e0ff */
[----:B------:R-:W-:Y:S01]  /*6220*/  IMAD.X R21, R13, 0x1, R9, P1 ;  /* 0x000000010d157824 */ /* 0x000fe200008e0609 */
[----:B------:R-:W-:-:S05]  /*6230*/  IADD3 R12, P1, R19, R10, RZ ;  /* 0x0000000a130c7210 */ /* 0x000fca0007f3e0ff */
[----:B------:R-:W-:Y:S01]  /*6240*/  IMAD.X R13, R13, 0x1, R11, P1 ;  /* 0x000000010d0d7824 */ /* 0x000fe200008e060b */
[----:B------:R-:W-:-:S04]  /*6250*/  ISETP.GT.AND P1, PT, R4, 0x39, PT ;  /* 0x000000390400780c */ /* 0x000fc80003f24270 */
[----:B------:R-:W-:-:S13]  /*6260*/  ISETP.GT.AND P5, PT, R3, RZ, P1 ;  /* 0x000000ff0300720c */ /* 0x000fda0000fa4270 */
[----:B------:R-:W-:Y:S01]  /*6270*/  @P5 STG.E.U16 desc[UR38][R10.64+0x72], R85 ;  /* 0x000072550a005986 */ /* 0x000fe2000c101526 */
[----:B------:R-:W-:-:S13]  /*6280*/  ISETP.GT.AND P5, PT, R3, 0x8, P2 ;  /* 0x000000080300780c */ /* 0x000fda00017a4270 */
[----:B------:R-:W-:Y:S01]  /*6290*/  @P5 STG.E.U16 desc[UR38][R8.64+0x70], R86 ;  /* 0x0000705608005986 */ /* 0x000fe2000c101526 */
[----:B------:R-:W-:-:S13]  /*62a0*/  ISETP.GT.AND P5, PT, R3, 0x8, P1 ;  /* 0x000000080300780c */ /* 0x000fda0000fa4270 */
[----:B------:R0:W-:Y:S01]  /*62b0*/  @P5 STG.E.U16 desc[UR38][R8.64+0x72], R87 ;  /* 0x0000725708005986 */ /* 0x0001e2000c101526 */
[C---:B------:R-:W-:Y:S02]  /*62c0*/  ISETP.GT.AND P5, PT, R3.reuse, 0x80, P6 ;  /* 0x000000800300780c */ /* 0x040fe400037a4270 */
[----:B------:R-:W-:-:S11]  /*62d0*/  ISETP.GT.AND P6, PT, R3, 0x88, P6 ;  /* 0x000000880300780c */ /* 0x000fd600037c4270 */
[----:B------:R-:W-:Y:S01]  /*62e0*/  @P5 STG.E.U16 desc[UR38][R12.64], R24 ;  /* 0x000000180c005986 */ /* 0x000fe2000c101526 */
[----:B------:R-:W-:-:S04]  /*62f0*/  ISETP.GT.AND P5, PT, R4, 0x1, PT ;  /* 0x000000010400780c */ /* 0x000fc80003fa4270 */
[----:B------:R-:W-:-:S13]  /*6300*/  ISETP.GT.AND P5, PT, R3, 0x80, P5 ;  /* 0x000000800300780c */ /* 0x000fda0002fa4270 */
[----:B0-----:R-:W-:Y:S02]  /*6310*/  @P5 IMAD.MOV.U32 R8, RZ, RZ, R12 ;  /* 0x000000ffff085224 */ /* 0x001fe400078e000c */
[----:B------:R-:W-:-:S05]  /*6320*/  @P5 IMAD.MOV.U32 R9, RZ, RZ, R13 ;  /* 0x000000ffff095224 */ /* 0x000fca00078e000d */
[----:B------:R0:W-:Y:S01]  /*6330*/  @P5 STG.E.U16 desc[UR38][R8.64+0x2], R25 ;  /* 0x0000021908005986 */ /* 0x0001e2000c101526 */
[----:B------:R-:W-:-:S03]  /*6340*/  ISETP.NE.AND P5, PT, R5, RZ, PT ;  /* 0x000000ff0500720c */ /* 0x000fc60003fa5270 */
[----:B------:R-:W-:Y:S01]  /*6350*/  @P6 STG.E.U16 desc[UR38][R14.64], R26 ;  /* 0x0000001a0e006986 */ /* 0x000fe2000c101526 */
[----:B------:R-:W-:-:S04]  /*6360*/  ISETP.GT.AND P6, PT, R4, 0x1, PT ;  /* 0x000000010400780c */ /* 0x000fc80003fc4270 */
[----:B------:R-:W-:-:S13]  /*6370*/  ISETP.GT.AND P6, PT, R3, 0x88, P6 ;  /* 0x000000880300780c */ /* 0x000fda00037c4270 */
[----:B------:R-:W-:Y:S01]  /*6380*/  @P6 STG.E.U16 desc[UR38][R20.64+0x2], R27 ;  /* 0x0000021b14006986 */ /* 0x000fe2000c101526 */
[----:B------:R-:W-:-:S04]  /*6390*/  ISETP.GT.AND P6, PT, R4, 0x8, PT ;  /* 0x000000080400780c */ /* 0x000fc80003fc4270 */
[----:B------:R-:W-:-:S13]  /*63a0*/  ISETP.GT.AND P6, PT, R3, 0x80, P6 ;  /* 0x000000800300780c */ /* 0x000fda00037c4270 */
[----:B0-----:R-:W-:Y:S02]  /*63b0*/  @P6 IMAD.MOV.U32 R8, RZ, RZ, R12 ;  /* 0x000000ffff086224 */ /* 0x001fe400078e000c */
[----:B------:R-:W-:-:S05]  /*63c0*/  @P6 IMAD.MOV.U32 R9, RZ, RZ, R13 ;  /* 0x000000ffff096224 */ /* 0x000fca00078e000d */
[----:B------:R0:W-:Y:S01]  /*63d0*/  @P6 STG.E.U16 desc[UR38][R8.64+0x10], R28 ;  /* 0x0000101c08006986 */ /* 0x0001e2000c101526 */
[----:B------:R-:W-:-:S04]  /*63e0*/  ISETP.GT.AND P6, PT, R4, 0x9, PT ;  /* 0x000000090400780c */ /* 0x000fc80003fc4270 */
[----:B------:R-:W-:-:S13]  /*63f0*/  ISETP.GT.AND P6, PT, R3, 0x80, P6 ;  /* 0x000000800300780c */ /* 0x000fda00037c4270 */
[----:B0-----:R-:W-:Y:S02]  /*6400*/  @P6 IMAD.MOV.U32 R8, RZ, RZ, R12 ;  /* 0x000000ffff086224 */ /* 0x001fe400078e000c */
[----:B------:R-:W-:-:S05]  /*6410*/  @P6 IMAD.MOV.U32 R9, RZ, RZ, R13 ;  /* 0x000000ffff096224 */ /* 0x000fca00078e000d */
[----:B------:R0:W-:Y:S01]  /*6420*/  @P6 STG.E.U16 desc[UR38][R8.64+0x12], R29 ;  /* 0x0000121d08006986 */ /* 0x0001e2000c101526 */
[----:B------:R-:W-:-:S04]  /*6430*/  ISETP.GT.AND P6, PT, R4, 0x8, PT ;  /* 0x000000080400780c */ /* 0x000fc80003fc4270 */
[----:B------:R-:W-:-:S13]  /*6440*/  ISETP.GT.AND P6, PT, R3, 0x88, P6 ;  /* 0x000000880300780c */ /* 0x000fda00037c4270 */
        /* <DEDUP_REMOVED lines=45> */
[----:B------:R-:W-:Y:S01]  /*6720*/  @P6 STG.E.U16 desc[UR38][R8.64+0x42], R41 ;  /* 0x0000422908006986 */ /* 0x000fe2000c101526 */
[----:B------:R-:W-:-:S04]  /*6730*/  ISETP.GT.AND P6, PT, R4, 0x20, PT ;  /* 0x000000200400780c */ /* 0x000fc80003fc4270 */
[----:B------:R-:W-:-:S13]  /*6740*/  ISETP.GT.AND P6, PT, R3, 0x88, P6 ;  /* 0x000000880300780c */ /* 0x000fda00037c4270 */
[----:B------:R-:W-:Y:S01]  /*6750*/  @P6 STG.E.U16 desc[UR38][R6.64+0x40], R42 ;  /* 0x0000402a06006986 */ /* 0x000fe2000c101526 */
[----:B------:R-:W-:-:S04]  /*6760*/  ISETP.GT.AND P6, PT, R4, 0x21, PT ;  /* 0x000000210400780c */ /* 0x000fc80003fc4270 */
[----:B------:R-:W-:-:S13]  /*6770*/  ISETP.GT.AND P6, PT, R3, 0x88, P6 ;  /* 0x000000880300780c */ /* 0x000fda00037c4270 */
[----:B------:R-:W-:Y:S02]  /*6780*/  @P6 IMAD.MOV.U32 R4, RZ, RZ, R6 ;  /* 0x000000ffff046224 */ /* 0x000fe400078e0006 */
[----:B------:R-:W-:-:S05]  /*6790*/  @P6 IMAD.MOV.U32 R5, RZ, RZ, R7 ;  /* 0x000000ffff056224 */ /* 0x000fca00078e0007 */
[----:B------:R0:W-:Y:S01]  /*67a0*/  @P6 STG.E.U16 desc[UR38][R4.64+0x42], R43 ;  /* 0x0000422b04006986 */ /* 0x0001e2000c101526 */
[C---:B------:R-:W-:Y:S02]  /*67b0*/  ISETP.GT.AND P6, PT, R3.reuse, 0x80, P5 ;  /* 0x000000800300780c */ /* 0x040fe40002fc4270 */
[----:B------:R-:W-:-:S11]  /*67c0*/  ISETP.GT.AND P5, PT, R3, 0x88, P5 ;  /* 0x000000880300780c */ /* 0x000fd60002fa4270 */
[----:B0-----:R-:W-:Y:S02]  /*67d0*/  @P6 IMAD.MOV.U32 R4, RZ, RZ, R12 ;  /* 0x000000ffff046224 */ /* 0x001fe400078e000c */
[----:B------:R-:W-:-:S05]  /*67e0*/  @P6 IMAD.MOV.U32 R5, RZ, RZ, R13 ;  /* 0x000000ffff056224 */ /* 0x000fca00078e000d */
[----:B------:R0:W-:Y:S01]  /*67f0*/  @P6 STG.E.U16 desc[UR38][R4.64+0x50], R44 ;  /* 0x0000502c04006986 */ /* 0x0001e2000c101526 */
[C---:B------:R-:W-:Y:S02]  /*6800*/  ISETP.GT.AND P6, PT, R3.reuse, 0x80, P4 ;  /* 0x000000800300780c */ /* 0x040fe400027c4270 */
[----:B------:R-:W-:-:S11]  /*6810*/  ISETP.GT.AND P4, PT, R3, 0x88, P4 ;  /* 0x000000880300780c */ /* 0x000fd60002784270 */
[----:B0-----:R-:W-:Y:S02]  /*6820*/  @P6 IMAD.MOV.U32 R4, RZ, RZ, R12 ;  /* 0x000000ffff046224 */ /* 0x001fe400078e000c */
[----:B------:R-:W-:-:S05]  /*6830*/  @P6 IMAD.MOV.U32 R5, RZ, RZ, R13 ;  /* 0x000000ffff056224 */ /* 0x000fca00078e000d */
[----:B------:R0:W-:Y:S02]  /*6840*/  @P6 STG.E.U16 desc[UR38][R4.64+0x52], R45 ;  /* 0x0000522d04006986 */ /* 0x0001e4000c101526 */
[----:B0-----:R-:W-:Y:S02]  /*6850*/  @P5 IMAD.MOV.U32 R4, RZ, RZ, R6 ;  /* 0x000000ffff045224 */ /* 0x001fe400078e0006 */
[----:B------:R-:W-:-:S05]  /*6860*/  @P5 IMAD.MOV.U32 R5, RZ, RZ, R7 ;  /* 0x000000ffff055224 */ /* 0x000fca00078e0007 */
[----:B------:R0:W-:Y:S01]  /*6870*/  @P5 STG.E.U16 desc[UR38][R4.64+0x50], R46 ;  /* 0x0000502e04005986 */ /* 0x0001e2000c101526 */
[C---:B------:R-:W-:Y:S02]  /*6880*/  ISETP.GT.AND P5, PT, R3.reuse, 0x80, P3 ;  /* 0x000000800300780c */ /* 0x040fe40001fa4270 */
[----:B------:R-:W-:Y:S01]  /*6890*/  ISETP.GT.AND P3, PT, R3, 0x88, P3 ;  /* 0x000000880300780c */ /* 0x000fe20001f64270 */
        /* <DEDUP_REMOVED lines=17> */
[----:B------:R0:W-:Y:S02]  /*69b0*/  @P3 STG.E.U16 desc[UR38][R4.64+0x60], R50 ;  /* 0x0000603204003986 */ /* 0x0001e4000c101526 */
[----:B0-----:R-:W-:Y:S02]  /*69c0*/  @P0 IMAD.MOV.U32 R4, RZ, RZ, R6 ;  /* 0x000000ffff040224 */ /* 0x001fe400078e0006 */
[----:B------:R-:W-:-:S05]  /*69d0*/  @P0 IMAD.MOV.U32 R5, RZ, RZ, R7 ;  /* 0x000000ffff050224 */ /* 0x000fca00078e0007 */
[----:B------:R0:W-:Y:S02]  /*69e0*/  @P0 STG.E.U16 desc[UR38][R4.64+0x62], R51 ;  /* 0x0000623304000986 */ /* 0x0001e4000c101526 */
[----:B0-----:R-:W-:Y:S02]  /*69f0*/  @P5 IMAD.MOV.U32 R4, RZ, RZ, R12 ;  /* 0x000000ffff045224 */ /* 0x001fe400078e000c */
[----:B------:R-:W-:-:S05]  /*6a00*/  @P5 IMAD.MOV.U32 R5, RZ, RZ, R13 ;  /* 0x000000ffff055224 */ /* 0x000fca00078e000d */
[----:B------:R0:W-:Y:S04]  /*6a10*/  @P5 STG.E.U16 desc[UR38][R4.64+0x70], R52 ;  /* 0x0000703404005986 */ /* 0x0001e8000c101526 */
[----:B------:R1:W-:Y:S01]  /*6a20*/  @P4 STG.E.U16 desc[UR38][R12.64+0x72], R53 ;  /* 0x000072350c004986 */ /* 0x0003e2000c101526 */
[----:B0-----:R-:W-:Y:S02]  /*6a30*/  @P2 IMAD.MOV.U32 R4, RZ, RZ, R6 ;  /* 0x000000ffff042224 */ /* 0x001fe400078e0006 */
[----:B------:R-:W-:-:S05]  /*6a40*/  @P2 IMAD.MOV.U32 R5, RZ, RZ, R7 ;  /* 0x000000ffff052224 */ /* 0x000fca00078e0007 */
[----:B------:R1:W-:Y:S04]  /*6a50*/  @P2 STG.E.U16 desc[UR38][R4.64+0x70], R54 ;  /* 0x0000703604002986 */ /* 0x0003e8000c101526 */
[----:B------:R1:W-:Y:S02]  /*6a60*/  @P1 STG.E.U16 desc[UR38][R6.64+0x72], R55 ;  /* 0x0000723706001986 */ /* 0x0003e4000c101526 */
.L_x_152:
[----:B------:R-:W-:Y:S05]  /*6a70*/  BSYNC B0 ;  /* 0x0000000000007941 */ /* 0x000fea0003800000 */
.L_x_28:
[----:B------:R-:W-:Y:S01]  /*6a80*/  IADD3 R16, P0, R16, UR36, RZ ;  /* 0x0000002410107c10 */ /* 0x000fe2000ff1e0ff */
[----:B------:R-:W-:Y:S01]  /*6a90*/  ULDC.64 UR4, c[0x0][0x650] ;  /* 0x0001940000047ab9 */ /* 0x000fe20000000a00 */
[----:B------:R-:W-:Y:S01]  /*6aa0*/  PRMT R3, RZ, 0x7610, R3 ;  /* 0x00007610ff037816 */ /* 0x000fe20000000003 */
[----:B------:R-:W-:Y:S01]  /*6ab0*/  IMAD.MOV.U32 R100, RZ, RZ, -0x1 ;  /* 0xffffffffff647424 */ /* 0x000fe200078e00ff */
[----:B------:R-:W-:Y:S01]  /*6ac0*/  IADD3.X R17, R17, UR42, RZ, P0, !PT ;  /* 0x0000002a11117c10 */ /* 0x000fe200087fe4ff */
[----:B------:R-:W-:Y:S01]  /*6ad0*/  IMAD.MOV.U32 R19, RZ, RZ, -0x1 ;  /* 0xffffffffff137424 */ /* 0x000fe200078e00ff */
[----:B------:R-:W-:-:S04]  /*6ae0*/  ISETP.GE.U32.AND P0, PT, R16, UR4, PT ;  /* 0x0000000410007c0c */ /* 0x000fc8000bf06070 */
[----:B------:R-:W-:-:S13]  /*6af0*/  ISETP.GE.U32.AND.EX P0, PT, R17, UR5, PT, P0 ;  /* 0x0000000511007c0c */ /* 0x000fda000bf06100 */
[----:B------:R-:W-:Y:S05]  /*6b00*/  @P0 BRA `(.L_x_153) ;  /* 0x0000000400500947 */ /* 0x000fea0003800000 */
[----:B0-----:R-:W0:Y:S01]  /*6b10*/  LDC.64 R10, c[0x0][0x628] ;  /* 0x00018a00ff0a7b82 */ /* 0x001e220000000a00 */
[----:B-1----:R-:W1:Y:S01]  /*6b20*/  S2R R12, SR_CTAID.X ;  /* 0x00000000000c7919 */ /* 0x002e620000002500 */
[----:B----4-:R-:W-:Y:S02]  /*6b30*/  IMAD.MOV.U32 R8, RZ, RZ, R16 ;  /* 0x000000ffff087224 */ /* 0x010fe400078e0010 */
[----:B------:R-:W-:Y:S01]  /*6b40*/  IMAD.MOV.U32 R9, RZ, RZ, R17 ;  /* 0x000000ffff097224 */ /* 0x000fe200078e0011 */
[----:B------:R-:W4:Y:S03]  /*6b50*/  S2R R20, SR_CTAID.Y ;  /* 0x0000000000147919 */ /* 0x000f260000002600 */
[----:B------:R-:W1:Y:S08]  /*6b60*/  LDC R0, c[0x0][0x630] ;  /* 0x00018c00ff007b82 */ /* 0x000e700000000800 */
[----:B------:R-:W1:Y:S01]  /*6b70*/  LDC.64 R14, c[0x0][0x620] ;  /* 0x00018800ff0e7b82 */ /* 0x000e620000000a00 */
[----:B0-----:R-:W-:-:S04]  /*6b80*/  ISETP.NE.U32.AND P0, PT, R10, RZ, PT ;  /* 0x000000ff0a00720c */ /* 0x001fc80003f05070 */
[----:B------:R-:W-:-:S13]  /*6b90*/  ISETP.NE.AND.EX P0, PT, R11, RZ, PT, P0 ;  /* 0x000000ff0b00720c */ /* 0x000fda0003f05300 */
[----:B-1--4-:R-:W-:Y:S05]  /*6ba0*/  @!P0 BRA `(.L_x_154) ;  /* 0x0000000000288947 */ /* 0x012fea0003800000 */
        /* <DEDUP_REMOVED lines=10> */
.L_x_154:
[-CC-:B------:R-:W-:Y:S01]  /*6c50*/  SHF.R.U64 R19, R8, R0.reuse, R9.reuse ;  /* 0x0000000008137219 */ /* 0x180fe20000001209 */
[----:B------:R-:W0:Y:S01]  /*6c60*/  LDC.64 R26, c[0x0][0x640] ;  /* 0x00019000ff1a7b82 */ /* 0x000e220000000a00 */
[----:B------:R-:W-:Y:S01]  /*6c70*/  SHF.R.U32.HI R0, RZ, R0, R9 ;  /* 0x00000000ff007219 */ /* 0x000fe20000011609 */
[----:B------:R-:W-:Y:S01]  /*6c80*/  ULDC UR4, c[0x0][0x150] ;  /* 0x0000540000047ab9 */ /* 0x000fe20000000800 */
[----:B------:R-:W-:Y:S02]  /*6c90*/  IADD3 R3, P0, RZ, -R19, RZ ;  /* 0x80000013ff037210 */ /* 0x000fe40007f1e0ff */
[----:B------:R-:W-:-:S03]  /*6ca0*/  I2FP.F32.U32 R7, R12 ;  /* 0x0000000c00077245 */ /* 0x000fc60000201000 */
[----:B------:R-:W1:Y:S01]  /*6cb0*/  LDC R6, c[0x0][0x618] ;  /* 0x00018600ff067b82 */ /* 0x000e620000000800 */
[----:B------:R-:W-:Y:S02]  /*6cc0*/  IMAD.X R5, RZ, RZ, ~R0, P0 ;  /* 0x000000ffff057224 */ /* 0x000fe400000e0e00 */
[----:B------:R-:W-:Y:S01]  /*6cd0*/  FMUL R7, R7, UR4 ;  /* 0x0000000407077c20 */ /* 0x000fe20008400000 */
[----:B------:R-:W-:Y:S01]  /*6ce0*/  ULDC UR4, c[0x0][0x154] ;  /* 0x0000550000047ab9 */ /* 0x000fe20000000800 */
[-C--:B------:R-:W-:Y:S02]  /*6cf0*/  IMAD R0, R5, R14.reuse, RZ ;  /* 0x0000000e05007224 */ /* 0x080fe400078e02ff */
[C---:B------:R-:W-:Y:S01]  /*6d00*/  IMAD.WIDE.U32 R4, R3.reuse, R14, R16 ;  /* 0x0000000e03047225 */ /* 0x040fe200078e0010 */
[----:B------:R-:W4:Y:S01]  /*6d10*/  LDC R8, c[0x0][0x608] ;  /* 0x00018200ff087b82 */ /* 0x000f220000000800 */
[----:B------:R-:W2:Y:S02]  /*6d20*/  F2I.U32.TRUNC.NTZ R7, R7 ;  /* 0x0000000700077305 */ /* 0x000ea4000020f000 */
[----:B------:R-:W-:Y:S01]  /*6d30*/  IMAD R3, R3, R15, R0 ;  /* 0x0000000f03037224 */ /* 0x000fe200078e0200 */
[----:B------:R-:W-:-:S03]  /*6d40*/  I2FP.F32.U32 R0, R20 ;  /* 0x0000001400007245 */ /* 0x000fc60000201000 */
[----:B------:R-:W-:Y:S01]  /*6d50*/  IMAD.IADD R3, R5, 0x1, R3 ;  /* 0x0000000105037824 */ /* 0x000fe200078e0203 */
[----:B------:R-:W3:Y:S01]  /*6d60*/  LDC R11, c[0x0][0x658] ;  /* 0x00019600ff0b7b82 */ /* 0x000ee20000000800 */
[----:B0-----:R-:W-:-:S04]  /*6d70*/  ISETP.NE.U32.AND P0, PT, R26, RZ, PT ;  /* 0x000000ff1a00720c */ /* 0x001fc80003f05070 */
[----:B------:R-:W-:-:S03]  /*6d80*/  ISETP.NE.AND.EX P0, PT, R27, RZ, PT, P0 ;  /* 0x000000ff1b00720c */ /* 0x000fc60003f05300 */
[----:B------:R-:W0:Y:S01]  /*6d90*/  LDC R9, c[0x0][0x144] ;  /* 0x00005100ff097b82 */ /* 0x000e220000000800 */
[-C--:B-1----:R-:W-:Y:S01]  /*6da0*/  SHF.R.U64 R10, R4, R6.reuse, R3 ;  /* 0x00000006040a7219 */ /* 0x082fe20000001203 */
[----:B--2---:R-:W-:Y:S01]  /*6db0*/  IMAD.MOV R7, RZ, RZ, -R7 ;  /* 0x000000ffff077224 */ /* 0x004fe200078e0a07 */
[----:B------:R-:W-:Y:S01]  /*6dc0*/  SHF.R.U32.HI R3, RZ, R6, R3 ;  /* 0x00000006ff037219 */ /* 0x000fe20000011603 */
[----:B------:R-:W-:-:S04]  /*6dd0*/  FMUL R6, R0, UR4 ;  /* 0x0000000400067c20 */ /* 0x000fc80008400000 */
[----:B------:R-:W1:Y:S01]  /*6de0*/  LDC R21, c[0x0][0x148] ;  /* 0x00005200ff157b82 */ /* 0x000e620000000800 */
[----:B------:R2:W0:Y:S01]  /*6df0*/  F2I.U32.TRUNC.NTZ R14, R6 ;  /* 0x00000006000e7305 */ /* 0x000422000020f000 */
[-CC-:B----4-:R-:W-:Y:S02]  /*6e00*/  SHF.R.U64 R13, R10, R8.reuse, R3.reuse ;  /* 0x000000080a0d7219 */ /* 0x190fe40000001203 */
[----:B------:R-:W-:-:S04]  /*6e10*/  SHF.R.U32.HI R0, RZ, R8, R3 ;  /* 0x00000008ff007219 */ /* 0x000fc80000011603 */
[----:B------:R-:W4:Y:S01]  /*6e20*/  LDC R24, c[0x0][0x600] ;  /* 0x00018000ff187b82 */ /* 0x000f220000000800 */
[-CC-:B---3--:R-:W-:Y:S02]  /*6e30*/  SHF.R.U64 R15, R13, R11.reuse, R0.reuse ;  /* 0x0000000b0d0f7219 */ /* 0x188fe40000001200 */
[----:B------:R-:W-:-:S03]  /*6e40*/  SHF.R.U32.HI R5, RZ, R11, R0 ;  /* 0x0000000bff057219 */ /* 0x000fc60000011600 */
[----:B------:R-:W-:Y:S02]  /*6e50*/  IMAD.MOV.U32 R4, RZ, RZ, R15 ;  /* 0x000000ffff047224 */ /* 0x000fe400078e000f */
[----:B------:R-:W3:Y:S01]  /*6e60*/  LDC R28, c[0x0][0x648] ;  /* 0x00019200ff1c7b82 */ /* 0x000ee20000000800 */
[----:B0-----:R-:W-:-:S07]  /*6e70*/  IMAD R25, R9, R7, R12 ;  /* 0x0000000709197224 */ /* 0x001fce00078e020c */
[----:B------:R-:W0:Y:S08]  /*6e80*/  LDC R29, c[0x0][0x638] ;  /* 0x00018e00ff1d7b82 */ /* 0x000e300000000800 */
[----:B------:R-:W0:Y:S01]  /*6e90*/  LDC R30, c[0x0][0x610] ;  /* 0x00018400ff1e7b82 */ /* 0x000e220000000800 */
[----:B-12-4-:R-:W-:Y:S05]  /*6ea0*/  @!P0 BRA `(.L_x_155) ;  /* 0x0000000000288947 */ /* 0x016fea0003800000 */
        /* <DEDUP_REMOVED lines=10> */
.L_x_155:
[----:B------:R-:W-:Y:S01]  /*6f50*/  ISETP.NE.AND P0, PT, R2, 0x1, PT ;  /* 0x000000010200780c */ /* 0x000fe20003f05270 */
[----:B------:R-:W-:Y:S01]  /*6f60*/  IMAD.MOV R14, RZ, RZ, -R14 ;  /* 0x000000ffff0e7224 */ /* 0x000fe200078e0a0e */
[----:B---3--:R-:W-:Y:S01]  /*6f70*/  SHF.R.U64 R3, R4, R28, R5 ;  /* 0x0000001c04037219 */ /* 0x008fe20000001205 */
[----:B------:R-:W-:Y:S01]  /*6f80*/  VIADD R5, R24, 0xffffffff ;  /* 0xffffffff18057836 */ /* 0x000fe20000000000 */
[----:B------:R-:W-:-:S03]  /*6f90*/  LOP3.LUT R0, R13, R98, RZ, 0xc0, !PT ;  /* 0x000000620d007212 */ /* 0x000fc600078ec0ff */
[----:B------:R-:W-:Y:S01]  /*6fa0*/  IMAD.MOV R4, RZ, RZ, -R3 ;  /* 0x000000ffff047224 */ /* 0x000fe200078e0a03 */
[----:B------:R-:W-:Y:S01]  /*6fb0*/  LOP3.LUT R10, R10, R5, RZ, 0xc0, !PT ;  /* 0x000000050a0a7212 */ /* 0x000fe200078ec0ff */
[----:B------:R-:W-:Y:S02]  /*6fc0*/  IMAD R0, R91, R3, R0 ;  /* 0x000000035b007224 */ /* 0x000fe400078e0200 */
[----:B0-----:R-:W-:Y:S02]  /*6fd0*/  IMAD R3, R4, R29, R15 ;  /* 0x0000001d04037224 */ /* 0x001fe400078e020f */
[----:B------:R-:W-:Y:S02]  /*6fe0*/  @P0 IMAD R25, R21, R14, R20 ;  /* 0x0000000e15190224 */ /* 0x000fe400078e0214 */
[----:B------:R-:W-:Y:S02]  /*6ff0*/  IMAD R5, R3, R24, R10 ;  /* 0x0000001803057224 */ /* 0x000fe400078e020a */
[----:B------:R-:W-:-:S02]  /*7000*/  IMAD R0, R0, R30, R25 ;  /* 0x0000001e00007224 */ /* 0x000fc400078e0219 */
[----:B------:R-:W-:-:S03]  /*7010*/  IMAD.MOV.U32 R4, RZ, RZ, 0x1 ;  /* 0x00000001ff047424 */ /* 0x000fc600078e00ff */
[----:B------:R-:W-:Y:S02]  /*7020*/  SEL R100, R5, R0, !P0 ;  /* 0x0000000005647207 */ /* 0x000fe40004000000 */
[----:B------:R-:W-:Y:S02]  /*7030*/  PRMT R3, R4, 0x7610, R3 ;  /* 0x0000761004037816 */ /* 0x000fe40000000003 */
[----:B------:R-:W-:-:S07]  /*7040*/  SEL R0, R0, R5, !P0 ;  /* 0x0000000500007207 */ /* 0x000fce0004000000 */
.L_x_153:
[----:B------:R-:W-:Y:S01]  /*7050*/  LOP3.LUT P0, RZ, R3, 0xff, RZ, 0xc0, !PT ;  /* 0x000000ff03ff7812 */ /* 0x000fe2000780c0ff */
[----:B------:R-:W-:-:S12]  /*7060*/  IMAD.MOV.U32 R107, RZ, RZ, R0 ;  /* 0x000000ffff6b7224 */ /* 0x000fd800078e0000 */
[----:B------:R-:W-:Y:S05]  /*7070*/  @P0 BRA `(.L_x_156) ;  /* 0xffffffa000600947 */ /* 0x000fea000383ffff */
[----:B------:R-:W-:Y:S05]  /*7080*/  EXIT ;  /* 0x000000000000794d */ /* 0x000fea0003800000 */
.L_x_3:
        /* <DEDUP_REMOVED lines=26> */
.L_x_158:
[--C-:B------:R-:W-:Y:S01]  /*7230*/  SHF.R.U64 R14, R12, R20, R13.reuse ;  /* 0x000000140c0e7219 */ /* 0x100fe2000000120d */
[----:B------:R-:W0:Y:S01]  /*7240*/  LDC R24, c[0x0][0x618] ;  /* 0x00018600ff187b82 */ /* 0x000e220000000800 */
[----:B------:R-:W-:Y:S01]  /*7250*/  I2FP.F32.U32 R8, R6 ;  /* 0x0000000600087245 */ /* 0x000fe20000201000 */
[----:B------:R-:W-:Y:S01]  /*7260*/  ULDC UR4, c[0x0][0x150] ;  /* 0x0000540000047ab9 */ /* 0x000fe20000000800 */
[----:B------:R-:W-:Y:S02]  /*7270*/  SHF.R.U32.HI R7, RZ, R20, R13 ;  /* 0x00000014ff077219 */ /* 0x000fe4000001160d */
[----:B------:R-:W-:Y:S01]  /*7280*/  IADD3 R11, P0, RZ, -R14, RZ ;  /* 0x8000000eff0b7210 */ /* 0x000fe20007f1e0ff */
[----:B------:R-:W-:Y:S01]  /*7290*/  FMUL R13, R8, UR4 ;  /* 0x00000004080d7c20 */ /* 0x000fe20008400000 */
[----:B------:R-:W-:Y:S01]  /*72a0*/  ULDC UR4, c[0x0][0x154] ;  /* 0x0000550000047ab9 */ /* 0x000fe20000000800 */
[----:B------:R-:W1:Y:S02]  /*72b0*/  LDC.64 R26, c[0x0][0x640] ;  /* 0x00019000ff1a7b82 */ /* 0x000e640000000a00 */
[----:B------:R-:W-:-:S02]  /*72c0*/  IMAD.X R7, RZ, RZ, ~R7, P0 ;  /* 0x000000ffff077224 */ /* 0x000fc400000e0e07 */
[----:B------:R-:W2:Y:S01]  /*72d0*/  F2I.U32.TRUNC.NTZ R13, R13 ;  /* 0x0000000d000d7305 */ /* 0x000ea2000020f000 */
[----:B------:R-:W-:-:S03]  /*72e0*/  IMAD.WIDE.U32 R8, R11, R22, R16 ;  /* 0x000000160b087225 */ /* 0x000fc600078e0010 */
[----:B------:R-:W3:Y:S01]  /*72f0*/  LDC R15, c[0x0][0x144] ;  /* 0x00005100ff0f7b82 */ /* 0x000ee20000000800 */
[----:B------:R-:W-:-:S04]  /*7300*/  IMAD R10, R7, R22, RZ ;  /* 0x00000016070a7224 */ /* 0x000fc800078e02ff */
[----:B------:R-:W-:Y:S02]  /*7310*/  IMAD R7, R11, R23, R10 ;  /* 0x000000170b077224 */ /* 0x000fe400078e020a */
[----:B------:R-:W-:Y:S01]  /*7320*/  IMAD.MOV.U32 R10, RZ, RZ, -0x1 ;  /* 0xffffffffff0a7424 */ /* 0x000fe200078e00ff */
[----:B------:R-:W4:Y:S01]  /*7330*/  LDC R20, c[0x0][0x608] ;  /* 0x00018200ff147b82 */ /* 0x000f220000000800 */
[----:B------:R-:W-:Y:S01]  /*7340*/  IMAD.IADD R7, R9, 0x1, R7 ;  /* 0x0000000109077824 */ /* 0x000fe200078e0207 */
[----:B------:R-:W-:-:S04]  /*7350*/  I2FP.F32.U32 R9, R5 ;  /* 0x0000000500097245 */ /* 0x000fc80000201000 */
[-C--:B0-----:R-:W-:Y:S01]  /*7360*/  SHF.R.U64 R12, R8, R24.reuse, R7 ;  /* 0x00000018080c7219 */ /* 0x081fe20000001207 */
[----:B--2---:R-:W-:Y:S01]  /*7370*/  IMAD.MOV R8, RZ, RZ, -R13 ;  /* 0x000000ffff087224 */ /* 0x004fe200078e0a0d */
[----:B------:R-:W0:Y:S01]  /*7380*/  LDC R11, c[0x0][0x658] ;  /* 0x00019600ff0b7b82 */ /* 0x000e220000000800 */
[----:B-1----:R-:W-:Y:S01]  /*7390*/  ISETP.NE.U32.AND P0, PT, R26, RZ, PT ;  /* 0x000000ff1a00720c */ /* 0x002fe20003f05070 */
[----:B------:R-:W-:Y:S01]  /*73a0*/  FMUL R9, R9, UR4 ;  /* 0x0000000409097c20 */ /* 0x000fe20008400000 */
[----:B------:R-:W-:Y:S02]  /*73b0*/  SHF.R.U32.HI R7, RZ, R24, R7 ;  /* 0x00000018ff077219 */ /* 0x000fe40000011607 */
[----:B------:R-:W-:-:S03]  /*73c0*/  ISETP.NE.AND.EX P0, PT, R27, RZ, PT, P0 ;  /* 0x000000ff1b00720c */ /* 0x000fc60003f05300 */
[----:B------:R-:W1:Y:S01]  /*73d0*/  LDC R22, c[0x0][0x148] ;  /* 0x00005200ff167b82 */ /* 0x000e620000000800 */
[----:B---3--:R-:W-:Y:S02]  /*73e0*/  IMAD R23, R15, R8, R6 ;  /* 0x000000080f177224 */ /* 0x008fe400078e0206 */
[----:B------:R-:W-:-:S05]  /*73f0*/  IMAD.MOV.U32 R8, RZ, RZ, 0x1 ;  /* 0x00000001ff087424 */ /* 0x000fca00078e00ff */
[----:B------:R-:W2:Y:S01]  /*7400*/  LDC R21, c[0x0][0x600] ;  /* 0x00018000ff157b82 */ /* 0x000ea20000000800 */
[-CC-:B----4-:R-:W-:Y:S02]  /*7410*/  SHF.R.U64 R15, R12, R20.reuse, R7.reuse ;  /* 0x000000140c0f7219 */ /* 0x190fe40000001207 */
[----:B------:R-:W-:Y:S02]  /*7420*/  SHF.R.U32.HI R6, RZ, R20, R7 ;  /* 0x00000014ff067219 */ /* 0x000fe40000011607 */
[----:B------:R3:W4:Y:S03]  /*7430*/  F2I.U32.TRUNC.NTZ R20, R9 ;  /* 0x0000000900147305 */ /* 0x000726000020f000 */
[----:B------:R-:W1:Y:S01]  /*7440*/  LDC R25, c[0x0][0x648] ;  /* 0x00019200ff197b82 */ /* 0x000e620000000800 */
[-C--:B0-----:R-:W-:Y:S02]  /*7450*/  SHF.R.U64 R19, R15, R11.reuse, R6 ;  /* 0x0000000b0f137219 */ /* 0x081fe40000001206 */
[----:B------:R-:W-:-:S02]  /*7460*/  SHF.L.U32 R10, R10, R11, RZ ;  /* 0x0000000b0a0a7219 */ /* 0x000fc400000006ff */
[-C--:B------:R-:W-:Y:S01]  /*7470*/  SHF.R.U32.HI R7, RZ, R11.reuse, R6 ;  /* 0x0000000bff077219 */ /* 0x080fe20000011606 */
[----:B------:R-:W-:Y:S01]  /*7480*/  IMAD.MOV.U32 R6, RZ, RZ, R19 ;  /* 0x000000ffff067224 */ /* 0x000fe200078e0013 */
[----:B------:R-:W-:Y:S01]  /*7490*/  SHF.L.U32 R24, R8, R11, RZ ;  /* 0x0000000b08187219 */ /* 0x000fe200000006ff */
[----:B------:R-:W0:Y:S01]  /*74a0*/  LDC R28, c[0x0][0x638] ;  /* 0x00018e00ff1c7b82 */ /* 0x000e220000000800 */
[----:B------:R-:W-:-:S07]  /*74b0*/  LOP3.LUT R30, RZ, R10, RZ, 0x33, !PT ;  /* 0x0000000aff1e7212 */ /* 0x000fce00078e33ff */
[----:B------:R-:W0:Y:S01]  /*74c0*/  LDC R29, c[0x0][0x610] ;  /* 0x00018400ff1d7b82 */ /* 0x000e220000000800 */
[----:B---34-:R-:W-:Y:S05]  /*74d0*/  @!P0 BRA `(.L_x_159) ;  /* 0x0000000000288947 */ /* 0x018fea0003800000 */
[----:B------:R-:W3:Y:S02]  /*74e0*/  LDC R6, c[0x0][0x64c] ;  /* 0x00019300ff067b82 */ /* 0x000ee40000000800 */
[----:B---3--:R-:W-:-:S05]  /*74f0*/  IADD3 R11, P0, R19, R6, RZ ;  /* 0x00000006130b7210 */ /* 0x008fca0007f1e0ff */
        /* <DEDUP_REMOVED lines=8> */
.L_x_159:
[----:B------:R-:W-:Y:S01]  /*7580*/  ISETP.NE.AND P0, PT, R2, 0x1, PT ;  /* 0x000000010200780c */ /* 0x000fe20003f05270 */
[----:B--2---:R-:W-:Y:S01]  /*7590*/  VIADD R9, R21, 0xffffffff ;  /* 0xffffffff15097836 */ /* 0x004fe20000000000 */
[----:B-1----:R-:W-:Y:S01]  /*75a0*/  SHF.R.U64 R7, R6, R25, R7 ;  /* 0x0000001906077219 */ /* 0x002fe20000001207 */
[----:B------:R-:W-:Y:S01]  /*75b0*/  IMAD.MOV R20, RZ, RZ, -R20 ;  /* 0x000000ffff147224 */ /* 0x000fe200078e0a14 */
[----:B------:R-:W-:Y:S02]  /*75c0*/  LOP3.LUT R6, R15, R30, RZ, 0xc0, !PT ;  /* 0x0000001e0f067212 */ /* 0x000fe400078ec0ff */
[----:B------:R-:W-:Y:S01]  /*75d0*/  LOP3.LUT R12, R12, R9, RZ, 0xc0, !PT ;  /* 0x000000090c0c7212 */ /* 0x000fe200078ec0ff */
[----:B------:R-:W-:Y:S02]  /*75e0*/  IMAD.MOV R8, RZ, RZ, -R7 ;  /* 0x000000ffff087224 */ /* 0x000fe400078e0a07 */
[----:B------:R-:W-:Y:S02]  /*75f0*/  IMAD R6, R24, R7, R6 ;  /* 0x0000000718067224 */ /* 0x000fe400078e0206 */
[----:B------:R-:W-:-:S02]  /*7600*/  IMAD.MOV.U32 R9, RZ, RZ, 0x1 ;  /* 0x00000001ff097424 */ /* 0x000fc400078e00ff */
[----:B------:R-:W-:Y:S02]  /*7610*/  @P0 IMAD R23, R22, R20, R5 ;  /* 0x0000001416170224 */ /* 0x000fe400078e0205 */
[----:B0-----:R-:W-:Y:S02]  /*7620*/  IMAD R5, R8, R28, R19 ;  /* 0x0000001c08057224 */ /* 0x001fe400078e0213 */
[----:B------:R-:W-:Y:S02]  /*7630*/  IMAD R19, R6, R29, R23 ;  /* 0x0000001d06137224 */ /* 0x000fe400078e0217 */
[----:B------:R-:W-:Y:S02]  /*7640*/  IMAD R6, R5, R21, R12 ;  /* 0x0000001505067224 */ /* 0x000fe400078e020c */
[----:B------:R-:W-:-:S03]  /*7650*/  IMAD.MOV.U32 R8, RZ, RZ, R14 ;  /* 0x000000ffff087224 */ /* 0x000fc600078e000e */
[----:B------:R-:W-:Y:S02]  /*7660*/  SEL R20, R6, R19, !P0 ;  /* 0x0000001306147207 */ /* 0x000fe40004000000 */
[----:B------:R-:W-:-:S07]  /*7670*/  SEL R19, R19, R6, !P0 ;  /* 0x0000000613137207 */ /* 0x000fce0004000000 */
.L_x_157:
[----:B------:R-:W-:-:S08]  /*7680*/  NOP ;  /* 0x0000000000007918 */ /* 0x000fd00000000000 */
[----:B------:R-:W0:-:S00]  /*7690*/  USETMAXREG.DEALLOC.CTAPOOL 0x28 ;  /* 0x00000028000079c8 */ /* 0x000e0000080e0500 */
[----:B0-----:R-:W-:-:S13]  /*76a0*/  ISETP.NE.AND P0, PT, R0, RZ, PT ;  /* 0x000000ff0000720c */ /* 0x001fda0003f05270 */
[----:B------:R-:W-:Y:S05]  /*76b0*/  @P0 EXIT ;  /* 0x000000000000094d */ /* 0x000fea0003800000 */
[----:B------:R-:W-:Y:S01]  /*76c0*/  LOP3.LUT P0, RZ, R9, 0xff, RZ, 0xc0, !PT ;  /* 0x000000ff09ff7812 */ /* 0x000fe2000780c0ff */
[----:B------:R-:W-:Y:S02]  /*76d0*/  IMAD.MOV.U32 R0, RZ, RZ, 0x1 ;  /* 0x00000001ff007424 */ /* 0x000fe400078e00ff */
[----:B------:R-:W-:-:S10]  /*76e0*/  IMAD.MOV.U32 R12, RZ, RZ, RZ ;  /* 0x000000ffff0c7224 */ /* 0x000fd400078e00ff */
[----:B------:R-:W-:Y:S05]  /*76f0*/  @!P0 BRA `(.L_x_160) ;  /* 0x0000000c00148947 */ /* 0x000fea0003800000 */
[----:B------:R-:W0:Y:S01]  /*7700*/  LDC R0, c[0x0][0x28c] ;  /* 0x0000a300ff007b82 */ /* 0x000e220000000800 */
[----:B------:R-:W-:Y:S01]  /*7710*/  LOP3.LUT P0, RZ, R3, 0x1f, RZ, 0xc0, !PT ;  /* 0x0000001f03ff7812 */ /* 0x000fe2000780c0ff */
[----:B------:R-:W-:Y:S01]  /*7720*/  ULDC UR5, c[0x0][0x658] ;  /* 0x0001960000057ab9 */ /* 0x000fe20000000800 */
[----:B------:R-:W-:Y:S01]  /*7730*/  UMOV UR6, 0xffffffff ;  /* 0xffffffff00067882 */ /* 0x000fe20000000000 */
[----:B------:R-:W-:Y:S01]  /*7740*/  BSSY B0, `(.L_x_160) ;  /* 0x00000c0000007945 */ /* 0x000fe20003800000 */
[----:B------:R-:W-:Y:S01]  /*7750*/  USHF.L.U32 UR6, UR6, UR5, URZ ;  /* 0x0000000506067299 */ /* 0x000fe2000800063f */
[C---:B------:R-:W-:Y:S01]  /*7760*/  ISETP.NE.AND P2, PT, R4.reuse, RZ, PT ;  /* 0x000000ff0400720c */ /* 0x040fe20003f45270 */
[----:B------:R-:W-:Y:S01]  /*7770*/  IMAD.MOV.U32 R13, RZ, RZ, 0x1 ;  /* 0x00000001ff0d7424 */ /* 0x000fe200078e00ff */
[----:B------:R-:W-:Y:S01]  /*7780*/  ISETP.NE.OR P0, PT, R4, RZ, !P0 ;  /* 0x000000ff0400720c */ /* 0x000fe20004705670 */
[----:B------:R-:W-:Y:S01]  /*7790*/  IMAD.MOV.U32 R12, RZ, RZ, RZ ;  /* 0x000000ffff0c7224 */ /* 0x000fe200078e00ff */
[----:B------:R-:W-:Y:S01]  /*77a0*/  LOP3.LUT R11, R18, 0x2, RZ, 0xfc, !PT ;  /* 0x00000002120b7812 */ /* 0x000fe200078efcff */
[----:B------:R-:W-:Y:S01]  /*77b0*/  ULDC UR4, c[0x0][0x600] ;  /* 0x0001800000047ab9 */ /* 0x000fe20000000800 */
[----:B------:R-:W-:Y:S01]  /*77c0*/  UMOV UR7, 0x1 ;  /* 0x0000000100077882 */ /* 0x000fe20000000000 */
[----:B------:R-:W-:-:S02]  /*77d0*/  UIADD3 UR15, UR4, -0x1, URZ ;  /* 0xffffffff040f7890 */ /* 0x000fc4000fffe03f */
[----:B------:R-:W-:Y:S02]  /*77e0*/  USHF.L.U32 UR17, UR7, UR5, URZ ;  /* 0x0000000507117299 */ /* 0x000fe4000800063f */
[----:B------:R-:W-:Y:S01]  /*77f0*/  ULOP3.LUT UR16, URZ, UR6, URZ, 0x33, !UPT ;  /* 0x000000063f107292 */ /* 0x000fe2000f8e333f */
[----:B------:R-:W-:Y:S01]  /*7800*/  ULDC.64 UR20, c[0x0][0x198] ;  /* 0x0000660000147ab9 */ /* 0x000fe20000000a00 */
[----:B0-----:R-:W-:-:S05]  /*7810*/  VIADD R0, R0, 0x1f ;  /* 0x0000001f00007836 */ /* 0x001fca0000000000 */
[----:B------:R-:W-:-:S04]  /*7820*/  SHF.R.S32.HI R3, RZ, 0x1f, R0 ;  /* 0x0000001fff037819 */ /* 0x000fc80000011400 */
[----:B------:R-:W-:Y:S01]  /*7830*/  LEA.HI R3, R3, R0, RZ, 0x5 ;  /* 0x0000000003037211 */ /* 0x000fe200078f28ff */
[----:B------:R-:W-:-:S03]  /*7840*/  IMAD.MOV.U32 R0, RZ, RZ, 0x1 ;  /* 0x00000001ff007424 */ /* 0x000fc600078e00ff */
[----:B------:R-:W-:-:S05]  /*7850*/  SHF.R.S32.HI R3, RZ, 0x5, R3 ;  /* 0x00000005ff037819 */ /* 0x000fca0000011403 */
[----:B------:R-:W-:-:S07]  /*7860*/  VIADD R10, R3, 0x1 ;  /* 0x00000001030a7836 */ /* 0x000fce0000000000 */
.L_x_172:
[----:B------:R-:W-:-:S03]  /*7870*/  UMOV UR4, 0xffffffff ;  /* 0xffffffff00047882 */ /* 0x000fc60000000000 */
[----:B------:R-:W-:Y:S05]  /*7880*/  BRA.DIV UR4, `(.L_x_161) ;  /* 0x0000000e04c07947 */ /* 0x000fea000b800000 */
[----:B------:R-:W-:-:S13]  /*7890*/  ELECT P6, URZ, PT ;  /* 0x00000000003f782f */ /* 0x000fda00038c0000 */
.L_x_184:
[----:B------:R-:W0:Y:S01]  /*78a0*/  LDC R4, c[0x0][0x28c] ;  /* 0x0000a300ff047b82 */ /* 0x000e220000000800 */
[----:B------:R-:W-:Y:S01]  /*78b0*/  BSSY B1, `(.L_x_162) ;  /* 0x0000037000017945 */ /* 0x000fe20003800000 */
[----:B0-----:R-:W-:-:S13]  /*78c0*/  ISETP.LT.OR P6, PT, R4, 0x1, !P6 ;  /* 0x000000010400780c */ /* 0x001fda00077c1670 */
[----:B------:R-:W-:Y:S05]  /*78d0*/  @P6 BRA `(.L_x_163) ;  /* 0x0000000000d06947 */ /* 0x000fea0003800000 */
[----:B------:R-:W-:Y:S02]  /*78e0*/  IMAD.SHL.U32 R20, R20, 0x40, RZ ;  /* 0x0000004014147824 */ /* 0x000fe400078e00ff */
[----:B------:R-:W-:Y:S02]  /*78f0*/  IMAD.SHL.U32 R19, R19, 0x100, RZ ;  /* 0x0000010013137824 */ /* 0x000fe400078e00ff */
[----:B------:R-:W-:Y:S02]  /*7900*/  IMAD.MOV.U32 R21, RZ, RZ, RZ ;  /* 0x000000ffff157224 */ /* 0x000fe400078e00ff */
[----:B------:R-:W-:Y:S02]  /*7910*/  IMAD.MOV.U32 R4, RZ, RZ, R10 ;  /* 0x000000ffff047224 */ /* 0x000fe400078e000a */
[----:B------:R-:W-:Y:S02]  /*7920*/  IMAD.MOV.U32 R5, RZ, RZ, R0 ;  /* 0x000000ffff057224 */ /* 0x000fe400078e0000 */
[----:B------:R-:W-:-:S07]  /*7930*/  IMAD.MOV.U32 R6, RZ, RZ, R12 ;  /* 0x000000ffff067224 */ /* 0x000fce00078e000c */
.L_x_167:
[----:B------:R-:W0:Y:S01]  /*7940*/  S2R R14, SR_CgaCtaId ;  /* 0x00000000000e7919 */ /* 0x000e220000008800 */
[----:B------:R-:W-:Y:S01]  /*7950*/  MOV R7, 0x400 ;  /* 0x0000040000077802 */ /* 0x000fe20000000f00 */
[----:B------:R-:W1:Y:S03]  /*7960*/  @!P2 LDC R9, c[0x0][0x500] ;  /* 0x00014000ff09ab82 */ /* 0x000e660000000800 */
[----:B0-----:R-:W-:Y:S02]  /*7970*/  LEA R15, R14, R7, 0x18 ;  /* 0x000000070e0f7211 */ /* 0x001fe400078ec0ff */
[----:B------:R-:W-:-:S03]  /*7980*/  SHF.L.U32 R7, R5, 0x1f, RZ ;  /* 0x0000001f05077819 */ /* 0x000fc600000006ff */
[----:B------:R-:W-:-:S04]  /*7990*/  IMAD R14, R6, 0x8, R15 ;  /* 0x00000008060e7824 */ /* 0x000fc800078e020f */
[----:B------:R-:W0:Y:S02]  /*79a0*/  SYNCS.PHASECHK.TRANS64.TRYWAIT P1, [R14+URZ+0x28], R7 ;  /* 0x000028070e0075a7 */ /* 0x000e24000802017f */
[----:B01----:R-:W-:Y:S05]  /*79b0*/  @!P1 BRA `(.L_x_164) ;  /* 0x0000000c00949947 */ /* 0x003fea0003800000 */
.L_x_185:
[----:B0-----:R-:W-:Y:S01]  /*79c0*/  PRMT R7, R11, 0x9910, RZ ;  /* 0x000099100b077816 */ /* 0x001fe200000000ff */
[----:B------:R0:W-:Y:S03]  /*79d0*/  @!P2 SYNCS.ARRIVE.TRANS64 RZ, [R14+URZ], R9 ;  /* 0x000000090effa9a7 */ /* 0x0001e6000800003f */
[----:B------:R-:W-:-:S13]  /*79e0*/  ISETP.NE.AND P1, PT, R7, 0x2, PT ;  /* 0x000000020700780c */ /* 0x000fda0003f25270 */
[----:B0-----:R-:W-:Y:S05]  /*79f0*/  @P1 BRA `(.L_x_165) ;  /* 0x0000000000041947 */ /* 0x001fea0003800000 */
[----:B------:R-:W-:Y:S01]  /*7a00*/  BPT.TRAP 0x1 ;  /* 0x000000040000795c */ /* 0x000fe20000300000 */
.L_x_165:
[----:B------:R-:W-:Y:S05]  /*7a10*/  @P0 BRA `(.L_x_166) ;  /* 0x0000000000040947 */ /* 0x000fea0003800000 */
[----:B------:R-:W-:Y:S01]  /*7a20*/  BPT.TRAP 0x1 ;  /* 0x000000040000795c */ /* 0x000fe20000300000 */
.L_x_166:
[--C-:B------:R-:W-:Y:S01]  /*7a30*/  IMAD R7, R6, 0x4000, R15.reuse ;  /* 0x0000400006077824 */ /* 0x100fe200078e020f */
[----:B------:R-:W-:Y:S01]  /*7a40*/  R2UR UR9, R14 ;  /* 0x000000000e0972ca */ /* 0x000fe200000e0000 */
[----:B------:R-:W-:Y:S01]  /*7a50*/  IMAD R15, R6, 0x1000, R15 ;  /* 0x00001000060f7824 */ /* 0x000fe200078e020f */
[----:B------:R-:W-:Y:S01]  /*7a60*/  UIADD3 UR4, UP0, UR20, 0xf0, URZ ;  /* 0x000000f014047890 */ /* 0x000fe2000ff1e03f */
[----:B------:R-:W-:Y:S01]  /*7a70*/  VIADD R4, R4, 0xffffffff ;  /* 0xffffffff04047836 */ /* 0x000fe20000000000 */
[----:B------:R-:W-:Y:S01]  /*7a80*/  R2UR UR5, R7 ;  /* 0x00000000070572ca */ /* 0x000fe200000e0000 */
[----:B------:R-:W-:Y:S01]  /*7a90*/  UIADD3 UR22, UP1, UR20, 0x1f0, URZ ;  /* 0x000001f014167890 */ /* 0x000fe2000ff3e03f */
[----:B------:R-:W-:Y:S01]  /*7aa0*/  R2UR UR8, R15 ;  /* 0x000000000f0872ca */ /* 0x000fe200000e0000 */
[----:B------:R-:W-:Y:S01]  /*7ab0*/  VIADD R6, R6, 0x1 ;  /* 0x0000000106067836 */ /* 0x000fe20000000000 */
[----:B------:R-:W-:Y:S01]  /*7ac0*/  R2UR UR11, R19 ;  /* 0x00000000130b72ca */ /* 0x000fe200000e0000 */
[----:B------:R-:W-:Y:S01]  /*7ad0*/  UIADD3.X UR23, URZ, UR21, URZ, UP1, !UPT ;  /* 0x000000153f177290 */ /* 0x000fe20008ffe43f */
[C---:B------:R-:W-:Y:S01]  /*7ae0*/  R2UR UR10, R21.reuse ;  /* 0x00000000150a72ca */ /* 0x040fe200000e0000 */
[----:B------:R-:W-:Y:S01]  /*7af0*/  UMOV UR6, 0x0 ;  /* 0x0000000000067882 */ /* 0x000fe20000000000 */
[----:B------:R-:W-:Y:S01]  /*7b00*/  R2UR UR12, R8 ;  /* 0x00000000080c72ca */ /* 0x000fe200000e0000 */
[----:B------:R-:W-:Y:S01]  /*7b10*/  UMOV UR7, 0x10000000 ;  /* 0x1000000000077882 */ /* 0x000fe20000000000 */
[----:B------:R-:W-:Y:S01]  /*7b20*/  R2UR UR18, R20 ;  /* 0x00000000141272ca */ /* 0x000fe200000e0000 */
[----:B------:R-:W-:Y:S01]  /*7b30*/  VIADD R21, R21, 0x20 ;  /* 0x0000002015157836 */ /* 0x000fe20000000000 */
[----:B------:R-:W-:Y:S01]  /*7b40*/  ISETP.GT.AND P3, PT, R4, 0x1, PT ;  /* 0x000000010400780c */ /* 0x000fe20003f64270 */
[----:B------:R-:W-:Y:S01]  /*7b50*/  UIADD3 UR13, UR5, 0x100, URZ ;  /* 0x00000100050d7890 */ /* 0x000fe2000fffe03f */
[----:B------:R-:W-:Y:S01]  /*7b60*/  ISETP.NE.AND P1, PT, R6, 0x5, PT ;  /* 0x000000050600780c */ /* 0x000fe20003f25270 */
[----:B------:R-:W-:-:S02]  /*7b70*/  UIADD3.X UR5, URZ, UR21, URZ, UP0, !UPT ;  /* 0x000000153f057290 */ /* 0x000fc400087fe43f */
[----:B------:R-:W-:Y:S01]  /*7b80*/  UIADD3 UR14, UR8, 0x14100, URZ ;  /* 0x00014100080e7890 */ /* 0x000fe2000fffe03f */
[----:B------:R-:W-:Y:S02]  /*7b90*/  SEL R14, RZ, 0x1, P1 ;  /* 0x00000001ff0e7807 */ /* 0x000fe40000800000 */
[----:B------:R-:W-:Y:S01]  /*7ba0*/  UMOV UR8, UR13 ;  /* 0x0000000d00087c82 */ /* 0x000fe20008000000 */
[----:B------:R-:W-:Y:S02]  /*7bb0*/  SEL R6, R6, RZ, P1 ;  /* 0x000000ff06067207 */ /* 0x000fe40000800000 */
[----:B------:R-:W-:Y:S01]  /*7bc0*/  LOP3.LUT R5, R5, R14, RZ, 0x3c, !PT ;  /* 0x0000000e05057212 */ /* 0x000fe200078e3cff */
[----:B------:R0:W-:Y:S02]  /*7bd0*/  UTMALDG.3D [UR8], [UR4], desc[UR6] ;  /* 0x00000608040075b4 */ /* 0x0001e40008011000 */
[----:B0-----:R-:W-:Y:S01]  /*7be0*/  UMOV UR8, UR14 ;  /* 0x0000000e00087c82 */ /* 0x001fe20008000000 */
[----:B------:R-:W-:-:S02]  /*7bf0*/  UMOV UR11, UR18 ;  /* 0x00000012000b7c82 */ /* 0x000fc40008000000 */
[----:B------:R0:W-:Y:S02]  /*7c00*/  UTMALDG.3D [UR8], [UR22], desc[UR6] ;  /* 0x00000608160075b4 */ /* 0x0001e40008011000 */
[----:B0-----:R-:W-:Y:S05]  /*7c10*/  @P3 BRA `(.L_x_167) ;  /* 0xfffffffc00483947 */ /* 0x001fea000383ffff */
.L_x_163:
[----:B------:R-:W-:Y:S05]  /*7c20*/  BSYNC B1 ;  /* 0x0000000000017941 */ /* 0x000fea0003800000 */
.L_x_162:
[----:B------:R-:W-:Y:S01]  /*7c30*/  LOP3.LUT P3, RZ, R13, 0xff, RZ, 0xc0, !PT ;  /* 0x000000ff0dff7812 */ /* 0x000fe2000786c0ff */
[----:B------:R-:W-:Y:S01]  /*7c40*/  IMAD.IADD R12, R3, 0x1, R12 ;  /* 0x00000001030c7824 */ /* 0x000fe200078e020c */
[----:B------:R-:W-:Y:S01]  /*7c50*/  IADD3 R16, P4, R16, UR36, RZ ;  /* 0x0000002410107c10 */ /* 0x000fe2000ff9e0ff */
[----:B------:R-:W-:Y:S01]  /*7c60*/  ULDC.64 UR4, c[0x0][0x650] ;  /* 0x0001940000047ab9 */ /* 0x000fe20000000a00 */
[----:B------:R-:W-:Y:S01]  /*7c70*/  BSSY B1, `(.L_x_168) ;  /* 0x000006a000017945 */ /* 0x000fe20003800000 */
[----:B------:R-:W-:Y:S01]  /*7c80*/  IMAD.MOV.U32 R19, RZ, RZ, -0x1 ;  /* 0xffffffffff137424 */ /* 0x000fe200078e00ff */
[----:B------:R-:W-:Y:S01]  /*7c90*/  ISETP.GT.U32.AND P1, PT, R12, 0x4, PT ;  /* 0x000000040c00780c */ /* 0x000fe20003f24070 */
[----:B------:R-:W-:Y:S01]  /*7ca0*/  IMAD.MOV.U32 R20, RZ, RZ, -0x1 ;  /* 0xffffffffff147424 */ /* 0x000fe200078e00ff */
[----:B------:R-:W-:Y:S01]  /*7cb0*/  IADD3.X R17, R17, UR42, RZ, P4, !PT ;  /* 0x0000002a11117c10 */ /* 0x000fe2000a7fe4ff */
[----:B------:R-:W-:Y:S01]  /*7cc0*/  IMAD.MOV.U32 R8, RZ, RZ, -0x1 ;  /* 0xffffffffff087424 */ /* 0x000fe200078e00ff */
[----:B------:R-:W-:-:S02]  /*7cd0*/  ISETP.LT.U32.AND P1, PT, R3, 0x5, P1 ;  /* 0x000000050300780c */ /* 0x000fc40000f21070 */
[----:B------:R-:W-:Y:S01]  /*7ce0*/  PRMT R13, RZ, 0x7610, R13 ;  /* 0x00007610ff0d7816 */ /* 0x000fe2000000000d */
[----:B------:R-:W0:Y:S01]  /*7cf0*/  @P3 S2R R5, SR_CgaCtaId ;  /* 0x0000000000053919 */ /* 0x000e220000008800 */
[----:B------:R-:W-:-:S04]  /*7d00*/  @P3 MOV R4, 0x400 ;  /* 0x0000040000043802 */ /* 0x000fc80000000f00 */
[----:B0-----:R-:W-:Y:S01]  /*7d10*/  @P3 LEA R6, R5, R4, 0x18 ;  /* 0x0000000405063211 */ /* 0x001fe200078ec0ff */
[----:B------:R-:W-:-:S03]  /*7d20*/  IMAD.WIDE.U32 R4, R12, -0x33333333, RZ ;  /* 0xcccccccd0c047825 */ /* 0x000fc600078e00ff */
[----:B------:R0:W-:Y:S01]  /*7d30*/  @P3 SYNCS.ARRIVE.TRANS64.A1T0 RZ, [R6+URZ+0x68], RZ ;  /* 0x000068ff06ff39a7 */ /* 0x0001e2000810003f */
[----:B------:R-:W-:Y:S02]  /*7d40*/  ISETP.GE.U32.AND P3, PT, R3, 0x5, PT ;  /* 0x000000050300780c */ /* 0x000fe40003f66070 */
[----:B------:R-:W-:Y:S02]  /*7d50*/  SHF.R.U32.HI R7, RZ, 0x2, R5 ;  /* 0x00000002ff077819 */ /* 0x000fe40000011605 */
[----:B------:R-:W-:Y:S02]  /*7d60*/  SEL R5, RZ, 0x1, !P1 ;  /* 0x00000001ff057807 */ /* 0x000fe40004800000 */
[----:B------:R-:W-:Y:S01]  /*7d70*/  ISETP.GE.U32.AND P1, PT, R16, UR4, PT ;  /* 0x0000000410007c0c */ /* 0x000fe2000bf26070 */
[----:B------:R-:W-:Y:S01]  /*7d80*/  IMAD R12, R7, -0x5, R12 ;  /* 0xfffffffb070c7824 */ /* 0x000fe200078e020c */
[----:B------:R-:W-:Y:S02]  /*7d90*/  LOP3.LUT R0, R0, R5, RZ, 0x3c, !PT ;  /* 0x0000000500007212 */ /* 0x000fe400078e3cff */
[----:B------:R-:W-:-:S02]  /*7da0*/  ISETP.GE.U32.AND.EX P1, PT, R17, UR5, PT, P1 ;  /* 0x0000000511007c0c */ /* 0x000fc4000bf26110 */
[----:B------:R-:W-:Y:S02]  /*7db0*/  PRMT R4, RZ, 0x7610, R4 ;  /* 0x00007610ff047816 */ /* 0x000fe40000000004 */
[----:B------:R-:W-:-:S09]  /*7dc0*/  @P3 LOP3.LUT R0, R0, 0x1, R7, 0x78, !PT ;  /* 0x0000000100003812 */ /* 0x000fd200078e7807 */
[----:B0-----:R-:W-:Y:S05]  /*7dd0*/  @P1 BRA `(.L_x_169) ;  /* 0x00000004004c1947 */ /* 0x001fea0003800000 */
[----:B------:R-:W-:Y:S01]  /*7de0*/  ULDC.64 UR4, c[0x0][0x628] ;  /* 0x00018a0000047ab9 */ /* 0x000fe20000000a00 */
[----:B------:R-:W0:Y:S01]  /*7df0*/  S2R R15, SR_CTAID.X ;  /* 0x00000000000f7919 */ /* 0x000e220000002500 */
[----:B------:R-:W-:Y:S01]  /*7e00*/  ISETP.NE.U32.AND P1, PT, RZ, UR4, PT ;  /* 0x00000004ff007c0c */ /* 0x000fe2000bf25070 */
[----:B------:R-:W-:Y:S01]  /*7e10*/  ULDC UR7, c[0x0][0x630] ;  /* 0x00018c0000077ab9 */ /* 0x000fe20000000800 */
[----:B------:R-:W-:Y:S01]  /*7e20*/  IMAD.MOV.U32 R4, RZ, RZ, R16 ;  /* 0x000000ffff047224 */ /* 0x000fe200078e0010 */
[----:B------:R-:W1:Y:S01]  /*7e30*/  S2R R14, SR_CTAID.Y ;  /* 0x00000000000e7919 */ /* 0x000e620000002600 */
[----:B------:R-:W-:Y:S01]  /*7e40*/  ISETP.NE.AND.EX P1, PT, RZ, UR5, PT, P1 ;  /* 0x00000005ff007c0c */ /* 0x000fe2000bf25310 */
[----:B------:R-:W-:-:S12]  /*7e50*/  IMAD.MOV.U32 R5, RZ, RZ, R17 ;  /* 0x000000ffff057224 */ /* 0x000fd800078e0011 */
[----:B------:R-:W-:Y:S05]  /*7e60*/  @!P1 BRA `(.L_x_170) ;  /* 0x0000000000289947 */ /* 0x000fea0003800000 */
[----:B------:R-:W-:Y:S02]  /*7e70*/  ULDC UR6, c[0x0][0x634] ;  /* 0x00018d0000067ab9 */ /* 0x000fe40000000800 */
[----:B------:R-:W-:-:S05]  /*7e80*/  IADD3 R9, P1, R16, UR6, RZ ;  /* 0x0000000610097c10 */ /* 0x000fca000ff3e0ff */
[----:B------:R-:W-:-:S04]  /*7e90*/  IMAD.X R19, RZ, RZ, R17, P1 ;  /* 0x000000ffff137224 */ /* 0x000fc800008e0611 */
[----:B------:R-:W-:-:S04]  /*7ea0*/  IMAD.WIDE.U32 R6, R19, UR4, RZ ;  /* 0x0000000413067c25 */ /* 0x000fc8000f8e00ff */
[----:B------:R-:W-:-:S04]  /*7eb0*/  IMAD.WIDE.U32 R6, P1, R9, UR5, R6 ;  /* 0x0000000509067c25 */ /* 0x000fc8000f820006 */
[----:B------:R-:W-:-:S04]  /*7ec0*/  IMAD.WIDE.U32 R8, R9, UR4, RZ ;  /* 0x0000000409087c25 */ /* 0x000fc8000f8e00ff */
[----:B------:R-:W-:Y:S01]  /*7ed0*/  IMAD.X R5, RZ, RZ, RZ, P1 ;  /* 0x000000ffff057224 */ /* 0x000fe200008e06ff */
[----:B------:R-:W-:Y:S01]  /*7ee0*/  IADD3 RZ, P1, R9, R6, RZ ;  /* 0x0000000609ff7210 */ /* 0x000fe20007f3e0ff */
[----:B------:R-:W-:-:S04]  /*7ef0*/  IMAD.MOV.U32 R4, RZ, RZ, R7 ;  /* 0x000000ffff047224 */ /* 0x000fc800078e0007 */
[----:B------:R-:W-:-:S08]  /*7f00*/  IMAD.WIDE.U32.X R4, R19, UR5, R4, P1 ;  /* 0x0000000513047c25 */ /* 0x000fd000088e0404 */
.L_x_170:
[--C-:B------:R-:W-:Y:S01]  /*7f10*/  SHF.R.U64 R8, R4, UR7, R5.reuse ;  /* 0x0000000704087c19 */ /* 0x100fe20008001205 */
[----:B------:R-:W-:Y:S01]  /*7f20*/  ULDC.64 UR4, c[0x0][0x620] ;  /* 0x0001880000047ab9 */ /* 0x000fe20000000a00 */
[----:B------:R-:W-:Y:S01]  /*7f30*/  SHF.R.U32.HI R4, RZ, UR7, R5 ;  /* 0x00000007ff047c19 */ /* 0x000fe20008011605 */
[----:B------:R-:W2:Y:S01]  /*7f40*/  LDC R24, c[0x0][0x144] ;  /* 0x00005100ff187b82 */ /* 0x000ea20000000800 */
[----:B------:R-:W-:Y:S01]  /*7f50*/  IADD3 R7, P1, RZ, -R8, RZ ;  /* 0x80000008ff077210 */ /* 0x000fe20007f3e0ff */
[----:B------:R-:W-:Y:S01]  /*7f60*/  ULDC.64 UR8, c[0x0][0x640] ;  /* 0x0001900000087ab9 */ /* 0x000fe20000000a00 */
[----:B0-----:R-:W-:Y:S01]  /*7f70*/  I2FP.F32.U32 R9, R15 ;  /* 0x0000000f00097245 */ /* 0x001fe20000201000 */
[----:B------:R-:W-:Y:S02]  /*7f80*/  ULDC UR6, c[0x0][0x608] ;  /* 0x0001820000067ab9 */ /* 0x000fe40000000800 */
[----:B------:R-:W-:Y:S01]  /*7f90*/  IMAD.X R4, RZ, RZ, ~R4, P1 ;  /* 0x000000ffff047224 */ /* 0x000fe200008e0e04 */
[----:B------:R-:W-:Y:S01]  /*7fa0*/  ISETP.NE.U32.AND P1, PT, RZ, UR8, PT ;  /* 0x00000008ff007c0c */ /* 0x000fe2000bf25070 */
[----:B------:R-:W0:Y:S02]  /*7fb0*/  LDC R21, c[0x0][0x148] ;  /* 0x00005200ff157b82 */ /* 0x000e240000000800 */
[----:B------:R-:W-:Y:S01]  /*7fc0*/  IMAD R6, R4, UR4, RZ ;  /* 0x0000000404067c24 */ /* 0x000fe2000f8e02ff */
[----:B------:R-:W-:Y:S01]  /*7fd0*/  ISETP.NE.AND.EX P1, PT, RZ, UR9, PT, P1 ;  /* 0x00000009ff007c0c */ /* 0x000fe2000bf25310 */
[----:B------:R-:W-:Y:S01]  /*7fe0*/  IMAD.WIDE.U32 R4, R7, UR4, R16 ;  /* 0x0000000407047c25 */ /* 0x000fe2000f8e0010 */
[----:B------:R-:W-:-:S03]  /*7ff0*/  ULDC UR4, c[0x0][0x150] ;  /* 0x0000540000047ab9 */ /* 0x000fc60000000800 */
[----:B------:R-:W-:Y:S02]  /*8000*/  IMAD R7, R7, UR5, R6 ;  /* 0x0000000507077c24 */ /* 0x000fe4000f8e0206 */
[----:B------:R-:W-:Y:S01]  /*8010*/  FMUL R6, R9, UR4 ;  /* 0x0000000409067c20 */ /* 0x000fe20008400000 */
[----:B------:R-:W-:Y:S01]  /*8020*/  ULDC UR4, c[0x0][0x618] ;  /* 0x0001860000047ab9 */ /* 0x000fe20000000800 */
[----:B------:R-:W-:Y:S01]  /*8030*/  ULDC UR5, c[0x0][0x154] ;  /* 0x0000550000057ab9 */ /* 0x000fe20000000800 */
[----:B------:R-:W-:-:S03]  /*8040*/  IMAD.IADD R5, R5, 0x1, R7 ;  /* 0x0000000105057824 */ /* 0x000fc600078e0207 */
[----:B------:R-:W3:Y:S02]  /*8050*/  F2I.U32.TRUNC.NTZ R6, R6 ;  /* 0x0000000600067305 */ /* 0x000ee4000020f000 */
[----:B------:R-:W-:Y:S02]  /*8060*/  SHF.R.U64 R9, R4, UR4, R5 ;  /* 0x0000000404097c19 */ /* 0x000fe40008001205 */
[----:B-1----:R-:W-:-:S05]  /*8070*/  I2FP.F32.U32 R4, R14 ;  /* 0x0000000e00047245 */ /* 0x002fca0000201000 */
[----:B------:R-:W-:Y:S01]  /*8080*/  FMUL R22, R4, UR5 ;  /* 0x0000000504167c20 */ /* 0x000fe20008400000 */
[----:B------:R-:W-:Y:S01]  /*8090*/  SHF.R.U32.HI R4, RZ, UR4, R5 ;  /* 0x00000004ff047c19 */ /* 0x000fe20008011605 */
[----:B------:R-:W-:-:S03]  /*80a0*/  ULDC UR4, c[0x0][0x658] ;  /* 0x0001960000047ab9 */ /* 0x000fc60000000800 */
[--C-:B------:R-:W-:Y:S01]  /*80b0*/  SHF.R.U64 R20, R9, UR6, R4.reuse ;  /* 0x0000000609147c19 */ /* 0x100fe20008001204 */
[----:B------:R-:W1:Y:S01]  /*80c0*/  F2I.U32.TRUNC.NTZ R22, R22 ;  /* 0x0000001600167305 */ /* 0x000e62000020f000 */
[----:B------:R-:W-:Y:S01]  /*80d0*/  SHF.R.U32.HI R5, RZ, UR6, R4 ;  /* 0x00000006ff057c19 */ /* 0x000fe20008011604 */
[----:B---3--:R-:W-:-:S03]  /*80e0*/  IMAD.MOV R6, RZ, RZ, -R6 ;  /* 0x000000ffff067224 */ /* 0x008fc600078e0a06 */
[----:B------:R-:W-:Y:S01]  /*80f0*/  SHF.R.U64 R19, R20, UR4, R5 ;  /* 0x0000000414137c19 */ /* 0x000fe20008001205 */
[----:B--2---:R-:W-:Y:S01]  /*8100*/  IMAD R15, R24, R6, R15 ;  /* 0x00000006180f7224 */ /* 0x004fe200078e020f */
[----:B------:R-:W-:-:S03]  /*8110*/  SHF.R.U32.HI R23, RZ, UR4, R5 ;  /* 0x00000004ff177c19 */ /* 0x000fc60008011605 */
[----:B------:R-:W-:Y:S02]  /*8120*/  IMAD.MOV.U32 R4, RZ, RZ, R19 ;  /* 0x000000ffff047224 */ /* 0x000fe400078e0013 */
[----:B------:R-:W-:Y:S01]  /*8130*/  IMAD.MOV.U32 R5, RZ, RZ, R23 ;  /* 0x000000ffff057224 */ /* 0x000fe200078e0017 */
[----:B-1----:R-:W-:Y:S06]  /*8140*/  @!P1 BRA `(.L_x_171) ;  /* 0x0000000000289947 */ /* 0x002fec0003800000 */
[----:B------:R-:W-:Y:S02]  /*8150*/  ULDC UR4, c[0x0][0x64c] ;  /* 0x0001930000047ab9 */ /* 0x000fe40000000800 */
[----:B------:R-:W-:-:S05]  /*8160*/  IADD3 R5, P1, R19, UR4, RZ ;  /* 0x0000000413057c10 */ /* 0x000fca000ff3e0ff */
[----:B------:R-:W-:-:S04]  /*8170*/  IMAD.X R23, RZ, RZ, R23, P1 ;  /* 0x000000ffff177224 */ /* 0x000fc800008e0617 */
[----:B------:R-:W-:-:S04]  /*8180*/  IMAD.WIDE.U32 R6, R23, UR8, RZ ;  /* 0x0000000817067c25 */ /* 0x000fc8000f8e00ff */
[----:B------:R-:W-:-:S04]  /*8190*/  IMAD.WIDE.U32 R6, P1, R5, UR9, R6 ;  /* 0x0000000905067c25 */ /* 0x000fc8000f820006 */
[----:B------:R-:W-:-:S04]  /*81a0*/  IMAD.WIDE.U32 R4, R5, UR8, RZ ;  /* 0x0000000805047c25 */ /* 0x000fc8000f8e00ff */
[----:B------:R-:W-:Y:S01]  /*81b0*/  IMAD.MOV.U32 R4, RZ, RZ, R7 ;  /* 0x000000ffff047224 */ /* 0x000fe200078e0007 */
[----:B------:R-:W-:Y:S01]  /*81c0*/  IADD3 RZ, P3, R5, R6, RZ ;  /* 0x0000000605ff7210 */ /* 0x000fe20007f7e0ff */
[----:B------:R-:W-:-:S04]  /*81d0*/  IMAD.X R5, RZ, RZ, RZ, P1 ;  /* 0x000000ffff057224 */ /* 0x000fc800008e06ff */
[----:B------:R-:W-:-:S08]  /*81e0*/  IMAD.WIDE.U32.X R4, R23, UR9, R4, P3 ;  /* 0x0000000917047c25 */ /* 0x000fd000098e0404 */
.L_x_171:
[----:B------:R-:W-:Y:S01]  /*81f0*/  ISETP.NE.AND P1, PT, R2, 0x1, PT ;  /* 0x000000010200780c */ /* 0x000fe20003f25270 */
[----:B------:R-:W-:Y:S01]  /*8200*/  ULDC UR4, c[0x0][0x648] ;  /* 0x0001920000047ab9 */ /* 0x000fe20000000800 */
[----:B------:R-:W-:Y:S01]  /*8210*/  LOP3.LUT R20, R20, UR16, RZ, 0xc0, !PT ;  /* 0x0000001014147c12 */ /* 0x000fe2000f8ec0ff */
[----:B------:R-:W-:Y:S01]  /*8220*/  IMAD.MOV R22, RZ, RZ, -R22 ;  /* 0x000000ffff167224 */ /* 0x000fe200078e0a16 */
[----:B------:R-:W-:Y:S01]  /*8230*/  SHF.R.U64 R5, R4, UR4, R5 ;  /* 0x0000000404057c19 */ /* 0x000fe20008001205 */
[----:B------:R-:W-:Y:S01]  /*8240*/  ULDC UR4, c[0x0][0x638] ;  /* 0x00018e0000047ab9 */ /* 0x000fe20000000800 */
[----:B------:R-:W-:Y:S01]  /*8250*/  LOP3.LUT R6, R9, UR15, RZ, 0xc0, !PT ;  /* 0x0000000f09067c12 */ /* 0x000fe2000f8ec0ff */
[----:B------:R-:W-:Y:S02]  /*8260*/  ULDC UR5, c[0x0][0x610] ;  /* 0x0001840000057ab9 */ /* 0x000fe40000000800 */
[----:B------:R-:W-:Y:S02]  /*8270*/  IMAD.MOV R4, RZ, RZ, -R5 ;  /* 0x000000ffff047224 */ /* 0x000fe400078e0a05 */
[----:B------:R-:W-:-:S02]  /*8280*/  IMAD R20, R5, UR17, R20 ;  /* 0x0000001105147c24 */ /* 0x000fc4000f8e0214 */
[----:B0-----:R-:W-:Y:S02]  /*8290*/  @P1 IMAD R15, R21, R22, R14 ;  /* 0x00000016150f1224 */ /* 0x001fe400078e020e */
[----:B------:R-:W-:Y:S01]  /*82a0*/  IMAD R19, R4, UR4, R19 ;  /* 0x0000000404137c24 */ /* 0x000fe2000f8e0213 */
[----:B------:R-:W-:Y:S01]  /*82b0*/  ULDC UR4, c[0x0][0x600] ;  /* 0x0001800000047ab9 */ /* 0x000fe20000000800 */
[----:B------:R-:W-:Y:S02]  /*82c0*/  IMAD R15, R20, UR5, R15 ;  /* 0x00000005140f7c24 */ /* 0x000fe4000f8e020f */
[----:B------:R-:W-:Y:S02]  /*82d0*/  IMAD R6, R19, UR4, R6 ;  /* 0x0000000413067c24 */ /* 0x000fe4000f8e0206 */
[----:B------:R-:W-:-:S03]  /*82e0*/  IMAD.MOV.U32 R4, RZ, RZ, 0x1 ;  /* 0x00000001ff047424 */ /* 0x000fc600078e00ff */
[----:B------:R-:W-:Y:S02]  /*82f0*/  SEL R20, R6, R15, !P1 ;  /* 0x0000000f06147207 */ /* 0x000fe40004800000 */
[----:B------:R-:W-:-:S07]  /*8300*/  SEL R19, R15, R6, !P1 ;  /* 0x000000060f137207 */ /* 0x000fce0004800000 */
.L_x_169:
[----:B------:R-:W-:Y:S05]  /*8310*/  BSYNC B1 ;  /* 0x0000000000017941 */ /* 0x000fea0003800000 */
.L_x_168:
[----:B------:R-:W-:-:S13]  /*8320*/  LOP3.LUT P1, RZ, R4, 0xff, RZ, 0xc0, !PT ;  /* 0x000000ff04ff7812 */ /* 0x000fda000782c0ff */
[----:B------:R-:W-:Y:S05]  /*8330*/  @P1 BRA `(.L_x_172) ;  /* 0xfffffff4004c1947 */ /* 0x000fea000383ffff */
[----:B------:R-:W-:Y:S05]  /*8340*/  BSYNC B0 ;  /* 0x0000000000007941 */ /* 0x000fea0003800000 */
.L_x_160:
[----:B------:R-:W-:-:S03]  /*8350*/  UMOV UR4, 0xffffffff ;  /* 0xffffffff00047882 */ /* 0x000fc60000000000 */
[----:B------:R-:W-:Y:S05]  /*8360*/  BRA.DIV UR4, `(.L_x_173) ;  /* 0x00000006043c7947 */ /* 0x000fea000b800000 */
[----:B------:R-:W-:-:S13]  /*8370*/  ELECT P6, URZ, PT ;  /* 0x00000000003f782f */ /* 0x000fda00038c0000 */
.L_x_188:
[----:B------:R-:W-:Y:S04]  /*8380*/  BSSY B0, `(.L_x_174) ;  /* 0x0000034000007945 */ /* 0x000fe80003800000 */
[----:B------:R-:W-:Y:S05]  /*8390*/  @!P6 BRA `(.L_x_175) ;  /* 0x0000000000c8e947 */ /* 0x000fea0003800000 */
[----:B------:R-:W-:-:S04]  /*83a0*/  LOP3.LUT R18, R18, 0x2, RZ, 0xfc, !PT ;  /* 0x0000000212127812 */ /* 0x000fc800078efcff */
[----:B------:R-:W-:-:S13]  /*83b0*/  ISETP.NE.AND P0, PT, R18, 0x3, PT ;  /* 0x000000031200780c */ /* 0x000fda0003f05270 */
[----:B------:R-:W-:Y:S05]  /*83c0*/  @!P0 BRA `(.L_x_176) ;  /* 0x0000000000048947 */ /* 0x000fea0003800000 */
[----:B------:R-:W-:Y:S01]  /*83d0*/  BPT.TRAP 0x1 ;  /* 0x000000040000795c */ /* 0x000fe20000300000 */
.L_x_176:
[----:B------:R-:W0:Y:S01]  /*83e0*/  S2R R3, SR_CgaCtaId ;  /* 0x0000000000037919 */ /* 0x000e220000008800 */
[----:B------:R-:W-:-:S04]  /*83f0*/  MOV R2, 0x400 ;  /* 0x0000040000027802 */ /* 0x000fc80000000f00 */
[----:B0-----:R-:W-:Y:S02]  /*8400*/  LEA R3, R3, R2, 0x18 ;  /* 0x0000000203037211 */ /* 0x001fe400078ec0ff */
[----:B------:R-:W-:-:S03]  /*8410*/  SHF.L.U32 R2, R0, 0x1f, RZ ;  /* 0x0000001f00027819 */ /* 0x000fc600000006ff */
[----:B------:R-:W-:-:S04]  /*8420*/  VIADD R3, R3, 0x28 ;  /* 0x0000002803037836 */ /* 0x000fc80000000000 */
[C---:B------:R-:W-:Y:S02]  /*8430*/  IMAD R7, R12.reuse, 0x8, R3 ;  /* 0x000000080c077824 */ /* 0x040fe400078e0203 */
[----:B------:R-:W-:Y:S02]  /*8440*/  VIADD R12, R12, 0x1 ;  /* 0x000000010c0c7836 */ /* 0x000fe40000000000 */
[----:B------:R-:W0:Y:S03]  /*8450*/  SYNCS.PHASECHK.TRANS64.TRYWAIT P0, [R7+URZ], R2 ;  /* 0x00000002070075a7 */ /* 0x000e26000800017f */
[----:B------:R-:W-:-:S04]  /*8460*/  ISETP.NE.AND P1, PT, R12, 0x5, PT ;  /* 0x000000050c00780c */ /* 0x000fc80003f25270 */
[----:B------:R-:W-:Y:S02]  /*8470*/  SEL R5, RZ, 0x1, P1 ;  /* 0x00000001ff057807 */ /* 0x000fe40000800000 */
[----:B------:R-:W-:Y:S02]  /*8480*/  SEL R12, R12, RZ, P1 ;  /* 0x000000ff0c0c7207 */ /* 0x000fe40000800000 */
[----:B------:R-:W-:-:S03]  /*8490*/  LOP3.LUT R5, R0, R5, RZ, 0x3c, !PT ;  /* 0x0000000500057212 */ /* 0x000fc600078e3cff */
[----:B------:R-:W-:Y:S01]  /*84a0*/  IMAD R9, R12, 0x8, R3 ;  /* 0x000000080c097824 */ /* 0x000fe200078e0203 */
[----:B------:R-:W-:Y:S01]  /*84b0*/  SHF.L.U32 R4, R5, 0x1f, RZ ;  /* 0x0000001f05047819 */ /* 0x000fe200000006ff */
[----:B0-----:R-:W-:Y:S06]  /*84c0*/  @!P0 BRA `(.L_x_177) ;  /* 0x0000000400048947 */ /* 0x001fec0003800000 */
.L_x_189:
[----:B------:R-:W1:Y:S01]  /*84d0*/  SYNCS.PHASECHK.TRANS64.TRYWAIT P0, [R9+URZ], R4 ;  /* 0x00000004090075a7 */ /* 0x000e62000800017f */
[----:B------:R-:W-:-:S05]  /*84e0*/  VIADD R0, R12, 0x1 ;  /* 0x000000010c007836 */ /* 0x000fca0000000000 */
[----:B------:R-:W-:-:S04]  /*84f0*/  ISETP.NE.AND P1, PT, R0, 0x5, PT ;  /* 0x000000050000780c */ /* 0x000fc80003f25270 */
[----:B0-----:R-:W-:Y:S02]  /*8500*/  SEL R2, RZ, 0x1, P1 ;  /* 0x00000001ff027807 */ /* 0x001fe40000800000 */
[----:B------:R-:W-:Y:S02]  /*8510*/  SEL R0, R0, RZ, P1 ;  /* 0x000000ff00007207 */ /* 0x000fe40000800000 */
[----:B------:R-:W-:-:S03]  /*8520*/  LOP3.LUT R7, R5, R2, RZ, 0x3c, !PT ;  /* 0x0000000205077212 */ /* 0x000fc600078e3cff */
[----:B------:R-:W-:Y:S01]  /*8530*/  IMAD R6, R0, 0x8, R3 ;  /* 0x0000000800067824 */ /* 0x000fe200078e0203 */
[----:B------:R-:W-:Y:S01]  /*8540*/  SHF.L.U32 R5, R7, 0x1f, RZ ;  /* 0x0000001f07057819 */ /* 0x000fe200000006ff */
[----:B-1----:R-:W-:Y:S06]  /*8550*/  @!P0 BRA `(.L_x_178) ;  /* 0x0000000000f48947 */ /* 0x002fec0003800000 */
.L_x_190:
[----:B------:R-:W1:Y:S01]  /*8560*/  SYNCS.PHASECHK.TRANS64.TRYWAIT P0, [R6+URZ], R5 ;  /* 0x00000005060075a7 */ /* 0x000e62000800017f */
[----:B------:R-:W-:-:S05]  /*8570*/  VIADD R0, R0, 0x1 ;  /* 0x0000000100007836 */ /* 0x000fca0000000000 */
[----:B------:R-:W-:-:S04]  /*8580*/  ISETP.NE.AND P1, PT, R0, 0x5, PT ;  /* 0x000000050000780c */ /* 0x000fc80003f25270 */
[----:B------:R-:W-:Y:S02]  /*8590*/  SEL R2, RZ, 0x1, P1 ;  /* 0x00000001ff027807 */ /* 0x000fe40000800000 */
[----:B------:R-:W-:Y:S02]  /*85a0*/  SEL R0, R0, RZ, P1 ;  /* 0x000000ff00007207 */ /* 0x000fe40000800000 */
[----:B------:R-:W-:-:S03]  /*85b0*/  LOP3.LUT R7, R7, R2, RZ, 0x3c, !PT ;  /* 0x0000000207077212 */ /* 0x000fc600078e3cff */
[----:B0-----:R-:W-:Y:S01]  /*85c0*/  IMAD R9, R0, 0x8, R3 ;  /* 0x0000000800097824 */ /* 0x001fe200078e0203 */
[----:B------:R-:W-:Y:S01]  /*85d0*/  SHF.L.U32 R4, R7, 0x1f, RZ ;  /* 0x0000001f07047819 */ /* 0x000fe200000006ff */
[----:B-1----:R-:W-:Y:S06]  /*85e0*/  @!P0 BRA `(.L_x_179) ;  /* 0x0000000000e48947 */ /* 0x002fec0003800000 */
.L_x_191:
[----:B------:R-:W1:Y:S01]  /*85f0*/  SYNCS.PHASECHK.TRANS64.TRYWAIT P0, [R9+URZ], R4 ;  /* 0x00000004090075a7 */ /* 0x000e62000800017f */
[----:B------:R-:W-:-:S05]  /*8600*/  VIADD R0, R0, 0x1 ;  /* 0x0000000100007836 */ /* 0x000fca0000000000 */
[----:B------:R-:W-:-:S04]  /*8610*/  ISETP.NE.AND P1, PT, R0, 0x5, PT ;  /* 0x000000050000780c */ /* 0x000fc80003f25270 */
[----:B------:R-:W-:Y:S02]  /*8620*/  SEL R2, RZ, 0x1, P1 ;  /* 0x00000001ff027807 */ /* 0x000fe40000800000 */
[----:B------:R-:W-:Y:S02]  /*8630*/  SEL R0, R0, RZ, P1 ;  /* 0x000000ff00007207 */ /* 0x000fe40000800000 */
[----:B------:R-:W-:Y:S01]  /*8640*/  LOP3.LUT R2, R7, R2, RZ, 0x3c, !PT ;  /* 0x0000000207027212 */ /* 0x000fe200078e3cff */
[----:B-1----:R-:W-:Y:S06]  /*8650*/  @!P0 BRA `(.L_x_180) ;  /* 0x0000000000dc8947 */ /* 0x002fec0003800000 */
.L_x_192:
[----:B------:R-:W-:Y:S01]  /*8660*/  IMAD R3, R0, 0x8, R3 ;  /* 0x0000000800037824 */ /* 0x000fe200078e0203 */
[----:B------:R-:W-:-:S07]  /*8670*/  SHF.L.U32 R0, R2, 0x1f, RZ ;  /* 0x0000001f02007819 */ /* 0x000fce00000006ff */
.L_x_181:
[----:B--2---:R2:W3:Y:S02]  /*8680*/  SYNCS.PHASECHK.TRANS64.TRYWAIT P0, [R3+URZ], R0 ;  /* 0x00000000030075a7 */ /* 0x0044e4000800017f */
[----:B---3--:R-:W-:Y:S05]  /*8690*/  @!P0 NANOSLEEP.SYNCS 0x989680 ;  /* 0x009896800000895d */ /* 0x008fea0003900000 */
[----:B------:R-:W3:Y:S02]  /*86a0*/  @!P0 SYNCS.PHASECHK.TRANS64 P0, [R3+URZ], R0 ;  /* 0x00000000030085a7 */ /* 0x000ee4000800007f */
[----:B---3--:R-:W-:Y:S05]  /*86b0*/  @!P0 BRA `(.L_x_181) ;  /* 0xfffffffc00f08947 */ /* 0x008fea000383ffff */
.L_x_175:
[----:B------:R-:W-:Y:S05]  /*86c0*/  BSYNC B0 ;  /* 0x0000000000007941 */ /* 0x000fea0003800000 */
.L_x_174:
[----:B------:R-:W-:Y:S05]  /*86d0*/  EXIT ;  /* 0x000000000000794d */ /* 0x000fea0003800000 */
.L_x_17:
[----:B-1----:R1:W2:Y:S02]  /*86e0*/  SYNCS.PHASECHK.TRANS64.TRYWAIT P1, [R3+URZ], R0 ;  /* 0x00000000030075a7 */ /* 0x0022a4000802017f */
[----:B--2---:R-:W-:Y:S05]  /*86f0*/  @!P1 NANOSLEEP.SYNCS 0x989680 ;  /* 0x009896800000995d */ /* 0x004fea0003900000 */
[----:B------:R-:W2:Y:S02]  /*8700*/  @!P1 SYNCS.PHASECHK.TRANS64 P1, [R3+URZ], R0 ;  /* 0x00000000030095a7 */ /* 0x000ea4000802007f */
[----:B--2---:R-:W-:Y:S05]  /*8710*/  @!P1 BRA `(.L_x_17) ;  /* 0xfffffffc00f09947 */ /* 0x004fea000383ffff */
[----:B------:R-:W-:Y:S05]  /*8720*/  BRA `(.L_x_16) ;  /* 0xffffff8c00707947 */ /* 0x000fea000383ffff */
.L_x_22:
[----:B-1----:R-:W-:-:S04]  /*8730*/  IMAD.U32 R4, RZ, RZ, UR4 ;  /* 0x00000004ff047e24 */ /* 0x002fc8000f8e00ff */
[----:B------:R1:W2:Y:S03]  /*8740*/  SYNCS.PHASECHK.TRANS64.TRYWAIT P1, [R4+URZ], R3 ;  /* 0x00000003040075a7 */ /* 0x0002a6000802017f */
[----:B--2---:R-:W-:Y:S05]  /*8750*/  @!P1 NANOSLEEP.SYNCS 0x989680 ;  /* 0x009896800000995d */ /* 0x004fea0003900000 */
[----:B------:R-:W2:Y:S02]  /*8760*/  @!P1 SYNCS.PHASECHK.TRANS64 P1, [R4+URZ], R3 ;  /* 0x00000003040095a7 */ /* 0x000ea4000802007f */
[----:B--2---:R-:W-:Y:S05]  /*8770*/  @!P1 BRA `(.L_x_22) ;  /* 0xfffffffc00ec9947 */ /* 0x004fea000383ffff */
[----:B------:R-:W-:Y:S05]  /*8780*/  BRA `(.L_x_21) ;  /* 0xffffff9000347947 */ /* 0x000fea000383ffff */
.L_x_161:
[----:B------:R-:W-:Y:S01]  /*8790*/  BSSY B1, `(.L_x_182) ;  /* 0x0000006000017945 */ /* 0x000fe20003800000 */
[----:B------:R-:W-:-:S07]  /*87a0*/  IMAD.MOV.U32 R15, RZ, RZ, -0x1 ;  /* 0xffffffffff0f7424 */ /* 0x000fce00078e00ff */
[----:B------:R-:W-:Y:S05]  /*87b0*/  WARPSYNC.COLLECTIVE R15, `(.L_x_183) ;  /* 0x000000000f0c7348 */ /* 0x000fea0003c00000 */
[----:B------:R-:W-:Y:S02]  /*87c0*/  ELECT P6, UR62, PT ;  /* 0x00000000003e782f */ /* 0x000fe400038c0000 */
[----:B------:R-:W-:Y:S01]  /*87d0*/  MOV R14, UR62 ;  /* 0x0000003e000e7c02 */ /* 0x000fe20008000f00 */
[----:B------:R-:W-:Y:S10]  /*87e0*/  ENDCOLLECTIVE ;  /* 0x000000000000791b */ /* 0x000ff40003800000 */
.L_x_183:
[----:B------:R-:W-:Y:S05]  /*87f0*/  BSYNC B1 ;  /* 0x0000000000017941 */ /* 0x000fea0003800000 */
.L_x_182:
[----:B------:R-:W-:Y:S05]  /*8800*/  BRA `(.L_x_184) ;  /* 0xfffffff000247947 */ /* 0x000fea000383ffff */
.L_x_164:
[----:B0-----:R0:W1:Y:S02]  /*8810*/  SYNCS.PHASECHK.TRANS64.TRYWAIT P1, [R14+URZ+0x28], R7 ;  /* 0x000028070e0075a7 */ /* 0x001064000802017f */
[----:B-1----:R-:W-:Y:S05]  /*8820*/  @!P1 NANOSLEEP.SYNCS 0x989680 ;  /* 0x009896800000995d */ /* 0x002fea0003900000 */
[----:B------:R-:W1:Y:S02]  /*8830*/  @!P1 SYNCS.PHASECHK.TRANS64 P1, [R14+URZ+0x28], R7 ;  /* 0x000028070e0095a7 */ /* 0x000e64000802007f */
[----:B-1----:R-:W-:Y:S05]  /*8840*/  @!P1 BRA `(.L_x_164) ;  /* 0xfffffffc00f09947 */ /* 0x002fea000383ffff */
[----:B------:R-:W-:Y:S05]  /*8850*/  BRA `(.L_x_185) ;  /* 0xfffffff000587947 */ /* 0x000fea000383ffff */
.L_x_173:
[----:B------:R-:W-:Y:S01]  /*8860*/  BSSY B0, `(.L_x_186) ;  /* 0x0000006000007945 */ /* 0x000fe20003800000 */
[----:B------:R-:W-:-:S07]  /*8870*/  IMAD.MOV.U32 R15, RZ, RZ, -0x1 ;  /* 0xffffffffff0f7424 */ /* 0x000fce00078e00ff */
[----:B------:R-:W-:Y:S05]  /*8880*/  WARPSYNC.COLLECTIVE R15, `(.L_x_187) ;  /* 0x000000000f0c7348 */ /* 0x000fea0003c00000 */
[----:B------:R-:W-:Y:S02]  /*8890*/  ELECT P6, UR62, PT ;  /* 0x00000000003e782f */ /* 0x000fe400038c0000 */
[----:B------:R-:W-:Y:S01]  /*88a0*/  MOV R14, UR62 ;  /* 0x0000003e000e7c02 */ /* 0x000fe20008000f00 */
[----:B------:R-:W-:Y:S10]  /*88b0*/  ENDCOLLECTIVE ;  /* 0x000000000000791b */ /* 0x000ff40003800000 */
.L_x_187:
[----:B------:R-:W-:Y:S05]  /*88c0*/  BSYNC B0 ;  /* 0x0000000000007941 */ /* 0x000fea0003800000 */
.L_x_186:
[----:B------:R-:W-:Y:S05]  /*88d0*/  BRA `(.L_x_188) ;  /* 0xfffffff800a87947 */ /* 0x000fea000383ffff */
.L_x_177:
[----:B0-----:R0:W1:Y:S02]  /*88e0*/  SYNCS.PHASECHK.TRANS64.TRYWAIT P0, [R7+URZ], R2 ;  /* 0x00000002070075a7 */ /* 0x001064000800017f */
[----:B-1----:R-:W-:Y:S05]  /*88f0*/  @!P0 NANOSLEEP.SYNCS 0x989680 ;  /* 0x009896800000895d */ /* 0x002fea0003900000 */
[----:B------:R-:W1:Y:S02]  /*8900*/  @!P0 SYNCS.PHASECHK.TRANS64 P0, [R7+URZ], R2 ;  /* 0x00000002070085a7 */ /* 0x000e64000800007f */
[----:B-1----:R-:W-:Y:S05]  /*8910*/  @!P0 BRA `(.L_x_177) ;  /* 0xfffffffc00f08947 */ /* 0x002fea000383ffff */
[----:B------:R-:W-:Y:S05]  /*8920*/  BRA `(.L_x_189) ;  /* 0xfffffff800e87947 */ /* 0x000fea000383ffff */
.L_x_178:
[----:B0-----:R0:W1:Y:S02]  /*8930*/  SYNCS.PHASECHK.TRANS64.TRYWAIT P0, [R9+URZ], R4 ;  /* 0x00000004090075a7 */ /* 0x001064000800017f */
[----:B-1----:R-:W-:Y:S05]  /*8940*/  @!P0 NANOSLEEP.SYNCS 0x989680 ;  /* 0x009896800000895d */ /* 0x002fea0003900000 */
[----:B------:R-:W1:Y:S02]  /*8950*/  @!P0 SYNCS.PHASECHK.TRANS64 P0, [R9+URZ], R4 ;  /* 0x00000004090085a7 */ /* 0x000e64000800007f */
[----:B-1----:R-:W-:Y:S05]  /*8960*/  @!P0 BRA `(.L_x_178) ;  /* 0xfffffffc00f08947 */ /* 0x002fea000383ffff */
[----:B------:R-:W-:Y:S05]  /*8970*/  BRA `(.L_x_190) ;  /* 0xfffffff800f87947 */ /* 0x000fea000383ffff */
.L_x_179:
[----:B0-----:R0:W1:Y:S02]  /*8980*/  SYNCS.PHASECHK.TRANS64.TRYWAIT P0, [R6+URZ], R5 ;  /* 0x00000005060075a7 */ /* 0x001064000800017f */
[----:B-1----:R-:W-:Y:S05]  /*8990*/  @!P0 NANOSLEEP.SYNCS 0x989680 ;  /* 0x009896800000895d */ /* 0x002fea0003900000 */
[----:B------:R-:W1:Y:S02]  /*89a0*/  @!P0 SYNCS.PHASECHK.TRANS64 P0, [R6+URZ], R5 ;  /* 0x00000005060085a7 */ /* 0x000e64000800007f */
[----:B-1----:R-:W-:Y:S05]  /*89b0*/  @!P0 BRA `(.L_x_179) ;  /* 0xfffffffc00f08947 */ /* 0x002fea000383ffff */
[----:B------:R-:W-:Y:S05]  /*89c0*/  BRA `(.L_x_191) ;  /* 0xfffffffc00087947 */ /* 0x000fea000383ffff */
.L_x_180:
[----:B-1----:R1:W2:Y:S02]  /*89d0*/  SYNCS.PHASECHK.TRANS64.TRYWAIT P0, [R9+URZ], R4 ;  /* 0x00000004090075a7 */ /* 0x0022a4000800017f */
[----:B--2---:R-:W-:Y:S05]  /*89e0*/  @!P0 NANOSLEEP.SYNCS 0x989680 ;  /* 0x009896800000895d */ /* 0x004fea0003900000 */
[----:B------:R-:W2:Y:S02]  /*89f0*/  @!P0 SYNCS.PHASECHK.TRANS64 P0, [R9+URZ], R4 ;  /* 0x00000004090085a7 */ /* 0x000ea4000800007f */
[----:B--2---:R-:W-:Y:S05]  /*8a00*/  @!P0 BRA `(.L_x_180) ;  /* 0xfffffffc00f08947 */ /* 0x004fea000383ffff */
[----:B------:R-:W-:Y:S05]  /*8a10*/  BRA `(.L_x_192) ;  /* 0xfffffffc00107947 */ /* 0x000fea000383ffff */
.L_x_193:
[----:B------:R-:W-:-:S00]  /*8a20*/  BRA `(.L_x_193) ;  /* 0xfffffffc00fc7947 */ /* 0x000fc0000383ffff */
[----:B------:R-:W-:-:S00]  /*8a30*/  NOP ;  /* 0x0000000000007918 */ /* 0x000fc00000000000 */
        /* <DEDUP_REMOVED lines=12> */
.L_x_194:


//--------------------- .nv.global.init           --------------------------
	.section	.nv.global.init,"aw",@progbits
.nv.global.init:
	.type		$str$22,@object
	.size		$str$22,($str$23 - $str$22)
$str$22:
        /*0000*/ 	.byte	0x6b, 0x5f, 0x74, 0x69, 0x6c, 0x65, 0x5f, 0x63, 0x6f, 0x75, 0x6e, 0x74, 0x20, 0x3e, 0x3d, 0x20
        /*0010*/ 	.byte	0x31, 0x00
	.type		$str$23,@object
	.size		$str$23,(__unnamed_1 - $str$23)
$str$23:
        /*0012*/ 	.byte	0x2f, 0x74, 0x6d, 0x70, 0x2f, 0x63, 0x75, 0x74, 0x6c, 0x61, 0x73, 0x73, 0x5f, 0x73, 0x77, 0x65
        /*0022*/ 	.byte	0x65, 0x70, 0x5f, 0x73, 0x72, 0x63, 0x2f, 0x69, 0x6e, 0x63, 0x6c, 0x75, 0x64, 0x65, 0x2f, 0x63
        /*0032*/ 	.byte	0x75, 0x74, 0x6c, 0x61, 0x73, 0x73, 0x2f, 0x67, 0x65, 0x6d, 0x6d, 0x2f, 0x63, 0x6f, 0x6c, 0x6c
        /*0042*/ 	.byte	0x65, 0x63, 0x74, 0x69, 0x76, 0x65, 0x2f, 0x73, 0x6d, 0x39, 0x30, 0x5f, 0x6d, 0x6d, 0x61, 0x5f
        /*0052*/ 	.byte	0x74, 0x6d, 0x61, 0x5f, 0x67, 0x6d, 0x6d, 0x61, 0x5f, 0x73, 0x73, 0x5f, 0x77, 0x61, 0x72, 0x70
        /*0062*/ 	.byte	0x73, 0x70, 0x65, 0x63, 0x69, 0x61, 0x6c, 0x69, 0x7a, 0x65, 0x64, 0x2e, 0x68, 0x70, 0x70, 0x00
	.type		__unnamed_1,@object
	.size		__unnamed_1,(.L_0 - __unnamed_1)
__unnamed_1:
        /*0072*/ 	.byte	0x76, 0x6f, 0x69, 0x64, 0x20, 0x63, 0x75, 0x74, 0x6c, 0x61, 0x73, 0x73, 0x3a, 0x3a, 0x67, 0x65
        /* <DEDUP_REMOVED lines=179> */
        /*0bb2*/ 	.byte	0x64, 0x65, 0x6e, 0x74, 0x69, 0x74, 0x79, 0x5d, 0x00
.L_0:


//--------------------- .nv.shared._ZN7cutlass13device_kernelINS_4gemm6kernel13GemmUniversalIN4cute5tupleIJiiiiEEENS1_10collective13CollectiveMmaINS1_34MainloopSm90TmaGmmaWarpSpecializedILi5ENS5_IJNS4_1CILi1EEESB_SB_EEENS1_35KernelTmaWarpSpecializedCooperativeEEENS5_IJNSA_ILi256EEENSA_ILi64EEENSA_ILi32EEEEEENS_6half_tENS5_IJlSB_lEEESJ_SK_NS4_8TiledMMAINS4_8MMA_AtomIJNS4_4SM904GMMA25MMA_64x64x16_F32F16F16_SSILNSO_5MajorE0ELSQ_0ELNSO_7ScaleInE1ELSR_1EEEEEENS4_6LayoutINS5_IJNSA_ILi2EEESB_SB_EEENS5_IJSB_NSA_ILi0EEESX_EEEEENS5_IJNS4_10UnderscoreES10_S10_EEEEENS4_13SM90_TMA_LOADENS4_14ComposedLayoutINS4_7SwizzleILi2ELi4ELi3EEENS4_18smem_ptr_flag_bitsILi16EEENSU_INS5_IJNSA_ILi8EEESH_EEENS5_IJSH_SB_EEEEEEEvNS4_8identityES13_S1D_vS1E_EENS_8epilogue10collective6detail29Sm90TmaWarpSpecializedAdapterINS1H_15DefaultEpilogueISJ_SK_SK_NS1G_6thread17LinearCombinationISJ_Li1EffLNS1L_9ScaleType4KindE0ELNS_15FloatRoundStyleE2ESJ_EENS1_15EpilogueDefaultEEEEEvvEEEEvNT_6ParamsE --------------------------
	.section	.nv.shared._ZN7cutlass13device_kernelINS_4gemm6kernel13GemmUniversalIN4cute5tupleIJiiiiEEENS1_10collective13CollectiveMmaINS1_34MainloopSm90TmaGmmaWarpSpecializedILi5ENS5_IJNS4_1CILi1EEESB_SB_EEENS1_35KernelTmaWarpSpecializedCooperativeEEENS5_IJNSA_ILi256EEENSA_ILi64EEENSA_ILi32EEEEEENS_6half_tENS5_IJlSB_lEEESJ_SK_NS4_8TiledMMAINS4_8MMA_AtomIJNS4_4SM904GMMA25MMA_64x64x16_F32F16F16_SSILNSO_5MajorE0ELSQ_0ELNSO_7ScaleInE1ELSR_1EEEEEENS4_6LayoutINS5_IJNSA_ILi2EEESB_SB_EEENS5_IJSB_NSA_ILi0EEESX_EEEEENS5_IJNS4_10UnderscoreES10_S10_EEEEENS4_13SM90_TMA_LOADENS4_14ComposedLayoutINS4_7SwizzleILi2ELi4ELi3EEENS4_18smem_ptr_flag_bitsILi16EEENSU_INS5_IJNSA_ILi8EEESH_EEENS5_IJSH_SB_EEEEEEEvNS4_8identityES13_S1D_vS1E_EENS_8epilogue10collective6detail29Sm90TmaWarpSpecializedAdapterINS1H_15DefaultEpilogueISJ_SK_SK_NS1G_6thread17LinearCombinationISJ_Li1EffLNS1L_9ScaleType4KindE0ELNS_15FloatRoundStyleE2ESJ_EENS1_15EpilogueDefaultEEEEEvvEEEEvNT_6ParamsE,"aw",@nobits
	.sectionflags	@""
	.align	16
	.zero		1024


//--------------------- .nv.shared.reserved.0     --------------------------
	.section	.nv.shared.reserved.0,"aw",@nobits
	.weak		__nv_reservedSMEM_offset_0_alias
	.size		__nv_reservedSMEM_offset_0_alias, 0, 0
	.other		__nv_reservedSMEM_offset_0_alias,@"STO_CUDA_RESERVED_SHARED STV_DEFAULT"
__nv_reservedSMEM_offset_0_alias:
	.zero		0


//--------------------- .nv.global                --------------------------
	.section	.nv.global,"aw",@nobits
.nv.global:
	.type		_ZN40_INTERNAL_6a0459f4_4_k_cu_dfe02359_236304cute1_E,@object
	.size		_ZN40_INTERNAL_6a0459f4_4_k_cu_dfe02359_236304cute1_E,(_ZN40_INTERNAL_6a0459f4_4_k_cu_dfe02359_236304cuda3std3__45__cpo6cbeginE - _ZN40_INTERNAL_6a0459f4_4_k_cu_dfe02359_236304cute1_E)
_ZN40_INTERNAL_6a0459f4_4_k_cu_dfe02359_236304cute1_E:
	.zero		1
	.type		_ZN40_INTERNAL_6a0459f4_4_k_cu_dfe02359_236304cuda3std3__45__cpo6cbeginE,@object
	.size		_ZN40_INTERNAL_6a0459f4_4_k_cu_dfe02359_236304cuda3std3__45__cpo6cbeginE,(_ZN40_INTERNAL_6a0459f4_4_k_cu_dfe02359_236304cuda3std3__48in_placeE - _ZN40_INTERNAL_6a0459f4_4_k_cu_dfe02359_236304cuda3std3__45__cpo6cbeginE)
_ZN40_INTERNAL_6a0459f4_4_k_cu_dfe02359_236304cuda3std3__45__cpo6cbeginE:
	.zero		1
	.type		_ZN40_INTERNAL_6a0459f4_4_k_cu_dfe02359_236304cuda3std3__48in_placeE,@object
	.size		_ZN40_INTERNAL_6a0459f4_4_k_cu_dfe02359_236304cuda3std3__48in_placeE,(_ZN40_INTERNAL_6a0459f4_4_k_cu_dfe02359_236304cuda3std6ranges3__45__cpo9iter_moveE - _ZN40_INTERNAL_6a0459f4_4_k_cu_dfe02359_236304cuda3std3__48in_placeE)
_ZN40_INTERNAL_6a0459f4_4_k_cu_dfe02359_236304cuda3std3__48in_placeE:
	.zero		1
	.type		_ZN40_INTERNAL_6a0459f4_4_k_cu_dfe02359_236304cuda3std6ranges3__45__cpo9iter_moveE,@object
	.size		_ZN40_INTERNAL_6a0459f4_4_k_cu_dfe02359_236304cuda3std6ranges3__45__cpo9iter_moveE,(_ZN40_INTERNAL_6a0459f4_4_k_cu_dfe02359_236304cuda3std3__45__cpo5beginE - _ZN40_INTERNAL_6a0459f4_4_k_cu_dfe02359_236304cuda3std6ranges3__45__cpo9iter_moveE)
_ZN40_INTERNAL_6a0459f4_4_k_cu_dfe02359_236304cuda3std6ranges3__45__cpo9iter_moveE:
	.zero		1
	.type		_ZN40_INTERNAL_6a0459f4_4_k_cu_dfe02359_236304cuda3std3__45__cpo5beginE,@object
	.size		_ZN40_INTERNAL_6a0459f4_4_k_cu_dfe02359_236304cuda3std3__45__cpo5beginE,(_ZN40_INTERNAL_6a0459f4_4_k_cu_dfe02359_236304cuda3std3__442_GLOBAL__N__6a0459f4_4_k_cu_dfe02359_236306ignoreE - _ZN40_INTERNAL_6a0459f4_4_k_cu_dfe02359_236304cuda3std3__45__cpo5beginE)
_ZN40_INTERNAL_6a0459f4_4_k_cu_dfe02359_236304cuda3std3__45__cpo5beginE:
	.zero		1
	.type		_ZN40_INTERNAL_6a0459f4_4_k_cu_dfe02359_236304cuda3std3__442_GLOBAL__N__6a0459f4_4_k_cu_dfe02359_236306ignoreE,@object
	.size		_ZN40_INTERNAL_6a0459f4_4_k_cu_dfe02359_236304cuda3std3__442_GLOBAL__N__6a0459f4_4_k_cu_dfe02359_236306ignoreE,(_ZN40_INTERNAL_6a0459f4_4_k_cu_dfe02359_236304cute7productE - _ZN40_INTERNAL_6a0459f4_4_k_cu_dfe02359_236304cuda3std3__442_GLOBAL__N__6a0459f4_4_k_cu_dfe02359_236306ignoreE)
_ZN40_INTERNAL_6a0459f4_4_k_cu_dfe02359_236304cuda3std3__442_GLOBAL__N__6a0459f4_4_k_cu_dfe02359_236306ignoreE:
	.zero		1
	.type		_ZN40_INTERNAL_6a0459f4_4_k_cu_dfe02359_236304cute7productE,@object
	.size		_ZN40_INTERNAL_6a0459f4_4_k_cu_dfe02359_236304cute7productE,(_ZN40_INTERNAL_6a0459f4_4_k_cu_dfe02359_236304cuda3std3__45__cpo3endE - _ZN40_INTERNAL_6a0459f4_4_k_cu_dfe02359_236304cute7productE)
_ZN40_INTERNAL_6a0459f4_4_k_cu_dfe02359_236304cute7productE:
	.zero		1
	.type		_ZN40_INTERNAL_6a0459f4_4_k_cu_dfe02359_236304cuda3std3__45__cpo3endE,@object
	.size		_ZN40_INTERNAL_6a0459f4_4_k_cu_dfe02359_236304cuda3std3__45__cpo3endE,(_ZN40_INTERNAL_6a0459f4_4_k_cu_dfe02359_236304cuda3std3__419piecewise_constructE - _ZN40_INTERNAL_6a0459f4_4_k_cu_dfe02359_236304cuda3std3__45__cpo3endE)
_ZN40_INTERNAL_6a0459f4_4_k_cu_dfe02359_236304cuda3std3__45__cpo3endE:
	.zero		1
	.type		_ZN40_INTERNAL_6a0459f4_4_k_cu_dfe02359_236304cuda3std3__419piecewise_constructE,@object
	.size		_ZN40_INTERNAL_6a0459f4_4_k_cu_dfe02359_236304cuda3std3__419piecewise_constructE,(_ZN40_INTERNAL_6a0459f4_4_k_cu_dfe02359_236304cuda3std3__45__cpo4cendE - _ZN40_INTERNAL_6a0459f4_4_k_cu_dfe02359_236304cuda3std3__419piecewise_constructE)
_ZN40_INTERNAL_6a0459f4_4_k_cu_dfe02359_236304cuda3std3__419piecewise_constructE:
	.zero		1
	.type		_ZN40_INTERNAL_6a0459f4_4_k_cu_dfe02359_236304cuda3std3__45__cpo4cendE,@object
	.size		_ZN40_INTERNAL_6a0459f4_4_k_cu_dfe02359_236304cuda3std3__45__cpo4cendE,(_ZN40_INTERNAL_6a0459f4_4_k_cu_dfe02359_236304cuda3std6ranges3__45__cpo4swapE - _ZN40_INTERNAL_6a0459f4_4_k_cu_dfe02359_236304cuda3std3__45__cpo4cendE)
_ZN40_INTERNAL_6a0459f4_4_k_cu_dfe02359_236304cuda3std3__45__cpo4cendE:
	.zero		1
	.type		_ZN40_INTERNAL_6a0459f4_4_k_cu_dfe02359_236304cuda3std6ranges3__45__cpo4swapE,@object
	.size		_ZN40_INTERNAL_6a0459f4_4_k_cu_dfe02359_236304cuda3std6ranges3__45__cpo4swapE,(.L_8 - _ZN40_INTERNAL_6a0459f4_4_k_cu_dfe02359_236304cuda3std6ranges3__45__cpo4swapE)
_ZN40_INTERNAL_6a0459f4_4_k_cu_dfe02359_236304cuda3std6ranges3__45__cpo4swapE:
	.zero		1
.L_8:


//--------------------- .nv.constant0._ZN7cutlass13device_kernelINS_4gemm6kernel13GemmUniversalIN4cute5tupleIJiiiiEEENS1_10collective13CollectiveMmaINS1_34MainloopSm90TmaGmmaWarpSpecializedILi5ENS5_IJNS4_1CILi1EEESB_SB_EEENS1_35KernelTmaWarpSpecializedCooperativeEEENS5_IJNSA_ILi256EEENSA_ILi64EEENSA_ILi32EEEEEENS_6half_tENS5_IJlSB_lEEESJ_SK_NS4_8TiledMMAINS4_8MMA_AtomIJNS4_4SM904GMMA25MMA_64x64x16_F32F16F16_SSILNSO_5MajorE0ELSQ_0ELNSO_7ScaleInE1ELSR_1EEEEEENS4_6LayoutINS5_IJNSA_ILi2EEESB_SB_EEENS5_IJSB_NSA_ILi0EEESX_EEEEENS5_IJNS4_10UnderscoreES10_S10_EEEEENS4_13SM90_TMA_LOADENS4_14ComposedLayoutINS4_7SwizzleILi2ELi4ELi3EEENS4_18smem_ptr_flag_bitsILi16EEENSU_INS5_IJNSA_ILi8EEESH_EEENS5_IJSH_SB_EEEEEEEvNS4_8identityES13_S1D_vS1E_EENS_8epilogue10collective6detail29Sm90TmaWarpSpecializedAdapterINS1H_15DefaultEpilogueISJ_SK_SK_NS1G_6thread17LinearCombinationISJ_Li1EffLNS1L_9ScaleType4KindE0ELNS_15FloatRoundStyleE2ESJ_EENS1_15EpilogueDefaultEEEEEvvEEEEvNT_6ParamsE --------------------------
	.section	.nv.constant0._ZN7cutlass13device_kernelINS_4gemm6kernel13GemmUniversalIN4cute5tupleIJiiiiEEENS1_10collective13CollectiveMmaINS1_34MainloopSm90TmaGmmaWarpSpecializedILi5ENS5_IJNS4_1CILi1EEESB_SB_EEENS1_35KernelTmaWarpSpecializedCooperativeEEENS5_IJNSA_ILi256EEENSA_ILi64EEENSA_ILi32EEEEEENS_6half_tENS5_IJlSB_lEEESJ_SK_NS4_8TiledMMAINS4_8MMA_AtomIJNS4_4SM904GMMA25MMA_64x64x16_F32F16F16_SSILNSO_5MajorE0ELSQ_0ELNSO_7ScaleInE1ELSR_1EEEEEENS4_6LayoutINS5_IJNSA_ILi2EEESB_SB_EEENS5_IJSB_NSA_ILi0EEESX_EEEEENS5_IJNS4_10UnderscoreES10_S10_EEEEENS4_13SM90_TMA_LOADENS4_14ComposedLayoutINS4_7SwizzleILi2ELi4ELi3EEENS4_18smem_ptr_flag_bitsILi16EEENSU_INS5_IJNSA_ILi8EEESH_EEENS5_IJSH_SB_EEEEEEEvNS4_8identityES13_S1D_vS1E_EENS_8epilogue10collective6detail29Sm90TmaWarpSpecializedAdapterINS1H_15DefaultEpilogueISJ_SK_SK_NS1G_6thread17LinearCombinationISJ_Li1EffLNS1L_9ScaleType4KindE0ELNS_15FloatRoundStyleE2ESJ_EENS1_15EpilogueDefaultEEEEEvvEEEEvNT_6ParamsE,"a",@progbits
	.sectionflags	@""
	.align	4
.nv.constant0._ZN7cutlass13device_kernelINS_4gemm6kernel13GemmUniversalIN4cute5tupleIJiiiiEEENS1_10collective13CollectiveMmaINS1_34MainloopSm90TmaGmmaWarpSpecializedILi5ENS5_IJNS4_1CILi1EEESB_SB_EEENS1_35KernelTmaWarpSpecializedCooperativeEEENS5_IJNSA_ILi256EEENSA_ILi64EEENSA_ILi32EEEEEENS_6half_tENS5_IJlSB_lEEESJ_SK_NS4_8TiledMMAINS4_8MMA_AtomIJNS4_4SM904GMMA25MMA_64x64x16_F32F16F16_SSILNSO_5MajorE0ELSQ_0ELNSO_7ScaleInE1ELSR_1EEEEEENS4_6LayoutINS5_IJNSA_ILi2EEESB_SB_EEENS5_IJSB_NSA_ILi0EEESX_EEEEENS5_IJNS4_10UnderscoreES10_S10_EEEEENS4_13SM90_TMA_LOADENS4_14ComposedLayoutINS4_7SwizzleILi2ELi4ELi3EEENS4_18smem_ptr_flag_bitsILi16EEENSU_INS5_IJNSA_ILi8EEESH_EEENS5_IJSH_SB_EEEEEEEvNS4_8identityES13_S1D_vS1E_EENS_8epilogue10collective6detail29Sm90TmaWarpSpecializedAdapterINS1H_15DefaultEpilogueISJ_SK_SK_NS1G_6thread17LinearCombinationISJ_Li1EffLNS1L_9ScaleType4KindE0ELNS_15FloatRoundStyleE2ESJ_EENS1_15EpilogueDefaultEEEEEvvEEEEvNT_6ParamsE:
	.zero		1664


//--------------------- SYMBOLS --------------------------

	.type		.nv.reservedSmem.offset0,@object
	.size		.nv.reservedSmem.offset0,0x4
	.type		__assertfail,@function
